	.target	sm_100a

	.elftype	@"ET_EXEC"


//--------------------- .note.nv.tkinfo           --------------------------
	.section	.note.nv.tkinfo,"",@"SHT_NOTE"
	.sectionflags	@"SHF_NOTE_NV_TKINFO"
	.tkinfo
        /*0018*/ 	.word	0x00000081
        /*0030*/ 	.string	""
        /*0030*/ 	.string	"ptxas-blackwell"
        /*0030*/ 	.string	"Cuda compilation tools, release 12.9, V12.9.86"
        /*0030*/ 	.string	"Build cuda_12.9.r12.9/compiler.36037853_0"
        /*0030*/ 	.string	"-v  -suppress-debug-info  -lineinfo  -arch sm_100a "



//--------------------- .note.nv.cuver            --------------------------
	.section	.note.nv.cuver,"",@"SHT_NOTE"
	.sectionflags	@"SHF_NOTE_NV_CUVER"
        /*0018*/ 	.short	0x0001
        /*001a*/ 	.short	0x0064
        /*001c*/ 	.short	0x0001
        /*001e*/ 	.short	0x0000
        /*0020*/ 	.short	0x0001
        /*0022*/ 	.short	0x0000


//--------------------- .nv.info                  --------------------------
	.section	.nv.info,"",@"SHT_CUDA_INFO"
	.align	4


	//----- nvinfo : EIATTR_REGCOUNT
	.align		4
        /*0000*/ 	.byte	0x04, 0x2f
        /*0002*/ 	.short	(.L_4 - .L_3)
	.align		4
.L_3:
        /*0004*/ 	.word	index@(gluon_tcgen05)
        /*0008*/ 	.word	0x00000047


	//----- nvinfo : EIATTR_FRAME_SIZE
	.align		4
.L_4:
        /*000c*/ 	.byte	0x04, 0x11
        /*000e*/ 	.short	(.L_6 - .L_5)
	.align		4
.L_5:
        /*0010*/ 	.word	index@($__internal_2_$__cuda_sm10x_tcgen05_guardrail_trap_unallocated_columns_being_dealloced)
        /*0014*/ 	.word	0x00000000


	//----- nvinfo : EIATTR_FRAME_SIZE
	.align		4
.L_6:
        /*0018*/ 	.byte	0x04, 0x11
        /*001a*/ 	.short	(.L_8 - .L_7)
	.align		4
.L_7:
        /*001c*/ 	.word	index@($__internal_1_$__cuda_sm10x_tcgen05_guardrail_trap_phase_invalid_during_alloc)
        /*0020*/ 	.word	0x00000000


	//----- nvinfo : EIATTR_FRAME_SIZE
	.align		4
.L_8:
        /*0024*/ 	.byte	0x04, 0x11
        /*0026*/ 	.short	(.L_10 - .L_9)
	.align		4
.L_9:
        /*0028*/ 	.word	index@($__internal_0_$__cuda_sm10x_tcgen05_guardrail_trap_col_being_dealloced_not_returned_by_alloc)
        /*002c*/ 	.word	0x00000000


	//----- nvinfo : EIATTR_FRAME_SIZE
	.align		4
.L_10:
        /*0030*/ 	.byte	0x04, 0x11
        /*0032*/ 	.short	(.L_12 - .L_11)
	.align		4
.L_11:
        /*0034*/ 	.word	index@(gluon_tcgen05)
        /*0038*/ 	.word	0x00000000


	//----- nvinfo : EIATTR_MIN_STACK_SIZE
	.align		4
.L_12:
        /*003c*/ 	.byte	0x04, 0x12
        /*003e*/ 	.short	(.L_14 - .L_13)
	.align		4
.L_13:
        /*0040*/ 	.word	index@(gluon_tcgen05)
        /*0044*/ 	.word	0x00000000
.L_14:


//--------------------- .nv.info.gluon_tcgen05    --------------------------
	.section	.nv.info.gluon_tcgen05,"",@"SHT_CUDA_INFO"
	.sectionflags	@""
	.align	4


	//----- nvinfo : EIATTR_CUDA_API_VERSION
	.align		4
        /*0000*/ 	.byte	0x04, 0x37
        /*0002*/ 	.short	(.L_16 - .L_15)
.L_15:
        /*0004*/ 	.word	0x00000081


	//----- nvinfo : EIATTR_KPARAM_INFO
	.align		4
.L_16:
        /*0008*/ 	.byte	0x04, 0x17
        /*000a*/ 	.short	(.L_18 - .L_17)
.L_17:
        /*000c*/ 	.word	0x00000000
        /*0010*/ 	.short	0x000a
        /*0012*/ 	.short	0x0048
        /*0014*/ 	.byte	0x00, 0xf4, 0x21, 0x00


	//----- nvinfo : EIATTR_KPARAM_INFO
	.align		4
.L_18:
        /*0018*/ 	.byte	0x04, 0x17
        /*001a*/ 	.short	(.L_20 - .L_19)
.L_19:
        /*001c*/ 	.word	0x00000000
        /*0020*/ 	.short	0x0009
        /*0022*/ 	.short	0x0040
        /*0024*/ 	.byte	0x00, 0xf4, 0x21, 0x00


	//----- nvinfo : EIATTR_KPARAM_INFO
	.align		4
.L_20:
        /*0028*/ 	.byte	0x04, 0x17
        /*002a*/ 	.short	(.L_22 - .L_21)
.L_21:
        /*002c*/ 	.word	0x00000000
        /*0030*/ 	.short	0x0008
        /*0032*/ 	.short	0x0038
        /*0034*/ 	.byte	0x00, 0xf0, 0x21, 0x00


	//----- nvinfo : EIATTR_KPARAM_INFO
	.align		4
.L_22:
        /*0038*/ 	.byte	0x04, 0x17
        /*003a*/ 	.short	(.L_24 - .L_23)
.L_23:
        /*003c*/ 	.word	0x00000000
        /*0040*/ 	.short	0x0007
        /*0042*/ 	.short	0x0030
        /*0044*/ 	.byte	0x00, 0xf0, 0x21, 0x00


	//----- nvinfo : EIATTR_KPARAM_INFO
	.align		4
.L_24:
        /*0048*/ 	.byte	0x04, 0x17
        /*004a*/ 	.short	(.L_26 - .L_25)
.L_25:
        /*004c*/ 	.word	0x00000000
        /*0050*/ 	.short	0x0006
        /*0052*/ 	.short	0x0028
        /*0054*/ 	.byte	0x00, 0xf0, 0x21, 0x00


	//----- nvinfo : EIATTR_KPARAM_INFO
	.align		4
.L_26:
        /*0058*/ 	.byte	0x04, 0x17
        /*005a*/ 	.short	(.L_28 - .L_27)
.L_27:
        /*005c*/ 	.word	0x00000000
        /*0060*/ 	.short	0x0005
        /*0062*/ 	.short	0x0020
        /*0064*/ 	.byte	0x00, 0xf0, 0x11, 0x00


	//----- nvinfo : EIATTR_KPARAM_INFO
	.align		4
.L_28:
        /*0068*/ 	.byte	0x04, 0x17
        /*006a*/ 	.short	(.L_30 - .L_29)
.L_29:
        /*006c*/ 	.word	0x00000000
        /*0070*/ 	.short	0x0004
        /*0072*/ 	.short	0x001c
        /*0074*/ 	.byte	0x00, 0xf0, 0x11, 0x00


	//----- nvinfo : EIATTR_KPARAM_INFO
	.align		4
.L_30:
        /*0078*/ 	.byte	0x04, 0x17
        /*007a*/ 	.short	(.L_32 - .L_31)
.L_31:
        /*007c*/ 	.word	0x00000000
        /*0080*/ 	.short	0x0003
        /*0082*/ 	.short	0x0018
        /*0084*/ 	.byte	0x00, 0xf0, 0x11, 0x00


	//----- nvinfo : EIATTR_KPARAM_INFO
	.align		4
.L_32:
        /*0088*/ 	.byte	0x04, 0x17
        /*008a*/ 	.short	(.L_34 - .L_33)
.L_33:
        /*008c*/ 	.word	0x00000000
        /*0090*/ 	.short	0x0002
        /*0092*/ 	.short	0x0010
        /*0094*/ 	.byte	0x00, 0xf4, 0x21, 0x00


	//----- nvinfo : EIATTR_KPARAM_INFO
	.align		4
.L_34:
        /*0098*/ 	.byte	0x04, 0x17
        /*009a*/ 	.short	(.L_36 - .L_35)
.L_35:
        /*009c*/ 	.word	0x00000000
        /*00a0*/ 	.short	0x0001
        /*00a2*/ 	.short	0x0008
        /*00a4*/ 	.byte	0x00, 0xf4, 0x21, 0x00


	//----- nvinfo : EIATTR_KPARAM_INFO
	.align		4
.L_36:
        /*00a8*/ 	.byte	0x04, 0x17
        /*00aa*/ 	.short	(.L_38 - .L_37)
.L_37:
        /*00ac*/ 	.word	0x00000000
        /*00b0*/ 	.short	0x0000
        /*00b2*/ 	.short	0x0000
        /*00b4*/ 	.byte	0x00, 0xf4, 0x21, 0x00


	//----- nvinfo : EIATTR_AT_ENTRY_FRAGMENTS
	.align		4
.L_38:
        /*00b8*/ 	.byte	0x04, 0x4f
        /*00ba*/ 	.short	(.L_40 - .L_39)


	//   ....[0]....
.L_39:
        /*00bc*/ 	.word	0x00000004


	//----- nvinfo : EIATTR_RESERVED_SMEM_USED
	.align		4
.L_40:
        /*00c0*/ 	.byte	0x01, 0x41
	.zero		2


	//----- nvinfo : EIATTR_SPARSE_MMA_MASK
	.align		4
        /*00c4*/ 	.byte	0x03, 0x50
        /*00c6*/ 	.short	0x0000


	//----- nvinfo : EIATTR_TCGEN05_1CTA_USED
	.align		4
        /*00c8*/ 	.byte	0x01, 0x51
	.zero		2


	//----- nvinfo : EIATTR_MAXREG_COUNT
	.align		4
        /*00cc*/ 	.byte	0x03, 0x1b
        /*00ce*/ 	.short	0x00ff


	//----- nvinfo : EIATTR_NUM_BARRIERS
	.align		4
        /*00d0*/ 	.byte	0x02, 0x4c
        /*00d2*/ 	.byte	0x01
	.zero		1


	//----- nvinfo : EIATTR_INT_WARP_WIDE_INSTR_OFFSETS
	.align		4
        /*00d4*/ 	.byte	0x04, 0x31
        /*00d6*/ 	.short	(.L_42 - .L_41)


	//   ....[0]....
.L_41:
        /*00d8*/ 	.word	0x00001770


	//   ....[1]....
        /*00dc*/ 	.word	0x00001790


	//   ....[2]....
        /*00e0*/ 	.word	0x00001820


	//   ....[3]....
        /*00e4*/ 	.word	0x00001a10


	//   ....[4]....
        /*00e8*/ 	.word	0x00001a20


	//   ....[5]....
        /*00ec*/ 	.word	0x00001a70


	//   ....[6]....
        /*00f0*/ 	.word	0x00001a80


	//   ....[7]....
        /*00f4*/ 	.word	0x00001ea0


	//   ....[8]....
        /*00f8*/ 	.word	0x00001eb0


	//   ....[9]....
        /*00fc*/ 	.word	0x00002030


	//   ....[10]....
        /*0100*/ 	.word	0x00002080


	//   ....[11]....
        /*0104*/ 	.word	0x000020b0


	//   ....[12]....
        /*0108*/ 	.word	0x000020e0


	//   ....[13]....
        /*010c*/ 	.word	0x000025a0


	//   ....[14]....
        /*0110*/ 	.word	0x000025b0


	//   ....[15]....
        /*0114*/ 	.word	0x000028c0


	//   ....[16]....
        /*0118*/ 	.word	0x000028d0


	//   ....[17]....
        /*011c*/ 	.word	0x00002dc0


	//   ....[18]....
        /*0120*/ 	.word	0x00002e10


	//----- nvinfo : EIATTR_COOP_GROUP_MASK_REGIDS
	.align		4
.L_42:
        /*0124*/ 	.byte	0x04, 0x29
        /*0126*/ 	.short	(.L_44 - .L_43)


	//   ....[0]....
.L_43:
        /*0128*/ 	.word	0xffffffff


	//   ....[1]....
        /*012c*/ 	.word	0xffffffff


	//   ....[2]....
        /*0130*/ 	.word	0xffffffff


	//   ....[3]....
        /*0134*/ 	.word	0xffffffff


	//   ....[4]....
        /*0138*/ 	.word	0xffffffff


	//   ....[5]....
        /*013c*/ 	.word	0xffffffff


	//   ....[6]....
        /*0140*/ 	.word	0xffffffff


	//   ....[7]....
        /*0144*/ 	.word	0xffffffff


	//   ....[8]....
        /*0148*/ 	.word	0xffffffff


	//   ....[9]....
        /*014c*/ 	.word	0xffffffff


	//----- nvinfo : EIATTR_COOP_GROUP_INSTR_OFFSETS
	.align		4
.L_44:
        /*0150*/ 	.byte	0x04, 0x28
        /*0152*/ 	.short	(.L_46 - .L_45)


	//   ....[0]....
.L_45:
        /*0154*/ 	.word	0x00000050


	//   ....[1]....
        /*0158*/ 	.word	0x00000310


	//   ....[2]....
        /*015c*/ 	.word	0x00000500


	//   ....[3]....
        /*0160*/ 	.word	0x000009a0


	//   ....[4]....
        /*0164*/ 	.word	0x00000ae0


	//   ....[5]....
        /*0168*/ 	.word	0x00000fe0


	//   ....[6]....
        /*016c*/ 	.word	0x00001120


	//   ....[7]....
        /*0170*/ 	.word	0x00001610


	//   ....[8]....
        /*0174*/ 	.word	0x00002c50


	//   ....[9]....
        /*0178*/ 	.word	0x00002ec0


	//----- nvinfo : EIATTR_VRC_CTA_INIT_COUNT
	.align		4
.L_46:
        /*017c*/ 	.byte	0x02, 0x4a
        /*017e*/ 	.byte	0x80
	.zero		1


	//----- nvinfo : EIATTR_MBARRIER_INSTR_OFFSETS
	.align		4
        /*0180*/ 	.byte	0x04, 0x39
        /*0182*/ 	.short	(.L_48 - .L_47)


	//   ....[0]....
.L_47:
        /*0184*/ 	.word	0x00001840
        /*0188*/ 	.word	0x000000ff
        /*018c*/ 	.word	0x00018000
        /*0190*/ 	.short	0x0100
        /*0192*/ 	.byte	0x0a
	.zero		1


	//   ....[1]....
        /*0194*/ 	.word	0x00001850
        /*0198*/ 	.word	0x000000ff
        /*019c*/ 	.word	0x00018010
        /*01a0*/ 	.short	0x0100
        /*01a2*/ 	.byte	0x0a
	.zero		1


	//   ....[2]....
        /*01a4*/ 	.word	0x00001900
        /*01a8*/ 	.word	0x000000ff
        /*01ac*/ 	.word	0x00018008
        /*01b0*/ 	.short	0x0100
        /*01b2*/ 	.byte	0x0a
	.zero		1


	//   ....[3]....
        /*01b4*/ 	.word	0x00001910
        /*01b8*/ 	.word	0x000000ff
        /*01bc*/ 	.word	0x00018018
        /*01c0*/ 	.short	0x0100
        /*01c2*/ 	.byte	0x0a
	.zero		1


	//   ....[4]....
        /*01c4*/ 	.word	0x00001b10
        /*01c8*/ 	.word	0x000000ff
        /*01cc*/ 	.word	0x00018000
        /*01d0*/ 	.short	0x010a
        /*01d2*/ 	.byte	0x0a
	.zero		1


	//   ....[5]....
        /*01d4*/ 	.word	0x00001f00
        /*01d8*/ 	.word	0x000000ff
        /*01dc*/ 	.word	0x00018010
        /*01e0*/ 	.short	0x010a
        /*01e2*/ 	.byte	0x0a
	.zero		1


	//   ....[6]....
        /*01e4*/ 	.word	0x00002160
        /*01e8*/ 	.word	0x000000ff
        /*01ec*/ 	.word	0x00018000
        /*01f0*/ 	.short	0x010a
        /*01f2*/ 	.byte	0x2a
	.zero		1


	//   ....[7]....
        /*01f4*/ 	.word	0x000025f0
        /*01f8*/ 	.word	0x000000ff
        /*01fc*/ 	.word	0x00018010
        /*0200*/ 	.short	0x010a
        /*0202*/ 	.byte	0x2a
	.zero		1


	//   ....[8]....
        /*0204*/ 	.word	0x000026c0
        /*0208*/ 	.word	0x000000ff
        /*020c*/ 	.word	0x00018000
        /*0210*/ 	.short	0x0108
        /*0212*/ 	.byte	0x0a
	.zero		1


	//   ....[9]....
        /*0214*/ 	.word	0x000026d0
        /*0218*/ 	.word	0x000000ff
        /*021c*/ 	.word	0x00018010
        /*0220*/ 	.short	0x0108
        /*0222*/ 	.byte	0x0a
	.zero		1


	//   ....[10]....
        /*0224*/ 	.word	0x00002720
        /*0228*/ 	.word	0x000000ff
        /*022c*/ 	.word	0x00018008
        /*0230*/ 	.short	0x0108
        /*0232*/ 	.byte	0x0a
	.zero		1


	//   ....[11]....
        /*0234*/ 	.word	0x00002730
        /*0238*/ 	.word	0x000000ff
        /*023c*/ 	.word	0x00018018
        /*0240*/ 	.short	0x0108
        /*0242*/ 	.byte	0x0a
	.zero		1


	//   ....[12]....
        /*0244*/ 	.word	0x00002ee0
        /*0248*/ 	.word	0x000000ff
        /*024c*/ 	.word	0x00018000
        /*0250*/ 	.short	0x010a
        /*0252*/ 	.byte	0x0a
	.zero		1


	//   ....[13]....
        /*0254*/ 	.word	0x00002f10
        /*0258*/ 	.word	0x000000ff
        /*025c*/ 	.word	0x00018010
        /*0260*/ 	.short	0x010a
        /*0262*/ 	.byte	0x0a
	.zero		1


	//   ....[14]....
        /*0264*/ 	.word	0x00002f40
        /*0268*/ 	.word	0x000000ff
        /*026c*/ 	.word	0x00018000
        /*0270*/ 	.short	0x010a
        /*0272*/ 	.byte	0x2a
	.zero		1


	//   ....[15]....
        /*0274*/ 	.word	0x00002f70
        /*0278*/ 	.word	0x000000ff
        /*027c*/ 	.word	0x00018010
        /*0280*/ 	.short	0x010a
        /*0282*/ 	.byte	0x2a
	.zero		1


	//----- nvinfo : EIATTR_NUM_MBARRIERS
	.align		4
.L_48:
        /*0284*/ 	.byte	0x03, 0x38
        /*0286*/ 	.short	0x0004


	//----- nvinfo : EIATTR_EXIT_INSTR_OFFSETS
	.align		4
        /*0288*/ 	.byte	0x04, 0x1c
        /*028a*/ 	.short	(.L_50 - .L_49)


	//   ....[0]....
.L_49:
        /*028c*/ 	.word	0x00002ed0


	//----- nvinfo : EIATTR_REQNTID
	.align		4
.L_50:
        /*0290*/ 	.byte	0x04, 0x10
        /*0292*/ 	.short	(.L_52 - .L_51)
.L_51:
        /*0294*/ 	.word	0x00000080
        /*0298*/ 	.word	0x00000001
        /*029c*/ 	.word	0x00000001


	//----- nvinfo : EIATTR_CRS_STACK_SIZE
	.align		4
.L_52:
        /*02a0*/ 	.byte	0x04, 0x1e
        /*02a2*/ 	.short	(.L_54 - .L_53)
.L_53:
        /*02a4*/ 	.word	0x00000000


	//----- nvinfo : EIATTR_CBANK_PARAM_SIZE
	.align		4
.L_54:
        /*02a8*/ 	.byte	0x03, 0x19
        /*02aa*/ 	.short	0x0050


	//----- nvinfo : EIATTR_PARAM_CBANK
	.align		4
        /*02ac*/ 	.byte	0x04, 0x0a
        /*02ae*/ 	.short	(.L_56 - .L_55)
	.align		4
.L_55:
        /*02b0*/ 	.word	index@(.nv.constant0.gluon_tcgen05)
        /*02b4*/ 	.short	0x0380
        /*02b6*/ 	.short	0x0050


	//----- nvinfo : EIATTR_SW_WAR
	.align		4
.L_56:
        /*02b8*/ 	.byte	0x04, 0x36
        /*02ba*/ 	.short	(.L_58 - .L_57)
.L_57:
        /*02bc*/ 	.word	0x00000008
.L_58:


//--------------------- .nv.compat                --------------------------
	.section	.nv.compat,"",@"SHT_CUDA_COMPAT_INFO"
	.align	4
        /*0000*/ 	.byte	0x02, 0x02, 0x02, 0x00, 0x02, 0x05, 0x05, 0x00, 0x02, 0x03, 0x03, 0x00, 0x02, 0x06, 0x01, 0x00


//--------------------- .nv.callgraph             --------------------------
	.section	.nv.callgraph,"",@"SHT_CUDA_CALLGRAPH"
	.align	4
	.sectionentsize	8
	.align		4
        /*0000*/ 	.word	0x00000000
	.align		4
        /*0004*/ 	.word	0xffffffff
	.align		4
        /*0008*/ 	.word	0x00000000
	.align		4
        /*000c*/ 	.word	0xfffffffe
	.align		4
        /*0010*/ 	.word	0x00000000
	.align		4
        /*0014*/ 	.word	0xfffffffd
	.align		4
        /*0018*/ 	.word	0x00000000
	.align		4
        /*001c*/ 	.word	0xfffffffc


//--------------------- .text.gluon_tcgen05       --------------------------
	.section	.text.gluon_tcgen05,"ax",@progbits
	.align	128
        .global         gluon_tcgen05
        .type           gluon_tcgen05,@function
        .size           gluon_tcgen05,(.L_x_77 - gluon_tcgen05)
        .other          gluon_tcgen05,@"STO_CUDA_ENTRY STV_DEFAULT"
gluon_tcgen05:
.text.gluon_tcgen05:
[----:B------:R-:W1:Y:S01]  /*0000*/  LDC R1, c[0x0][0x37c] ;  /* 0x0000df00ff017b82 */ /* 0x000e620000000800 */
[----:B------:R-:W2:Y:S02]  /*0010*/  S2R R0, SR_TID.X ;  /* 0x0000000000007919 */ /* 0x000ea40000002100 */
[----:B--2---:R-:W-:-:S13]  /*0020*/  ISETP.GE.U32.AND P2, PT, R0, 0x20, PT ;  /* 0x000000200000780c */ /* 0x004fda0003f46070 */
[----:B------:R-:W-:Y:S05]  /*0030*/  @P2 BRA `(.L_x_0) ;  /* 0x0000000000b82947 */ /* 0x000fea0003800000 */
[----:B------:R-:W2:Y:S01]  /*0040*/  S2UR UR6, SR_CgaCtaId ;  /* 0x00000000000679c3 */ /* 0x000ea20000008800 */
[----:B------:R-:W-:Y:S01]  /*0050*/  NOP ;  /* 0x0000000000007918 */ /* 0x000fe20000000000 */
[----:B------:R-:W-:Y:S02]  /*0060*/  UMOV UR4, 0x40 ;  /* 0x0000004000047882 */ /* 0x000fe40000000000 */
[----:B--2---:R-:W-:-:S09]  /*0070*/  ULEA UR4, UR6, UR4, 0x18 ;  /* 0x0000000406047291 */ /* 0x004fd2000f8ec0ff */
[----:B------:R-:W2:Y:S01]  /*0080*/  LDS.U8 R2, [UR4] ;  /* 0x00000004ff027984 */ /* 0x000ea20008000000 */
[----:B------:R-:W-:Y:S02]  /*0090*/  UMOV UR4, 0x400 ;  /* 0x0000040000047882 */ /* 0x000fe40000000000 */
[----:B------:R-:W-:Y:S01]  /*00a0*/  ULEA UR4, UR6, UR4, 0x18 ;  /* 0x0000000406047291 */ /* 0x000fe2000f8ec0ff */
[----:B--2---:R-:W-:-:S13]  /*00b0*/  ISETP.NE.AND P0, PT, R2, RZ, PT ;  /* 0x000000ff0200720c */ /* 0x004fda0003f05270 */
[----:B------:R-:W-:Y:S05]  /*00c0*/  @P0 BRA `(.L_x_1) ;  /* 0x00000000007c0947 */ /* 0x000fea0003800000 */
[----:B------:R-:W-:-:S13]  /*00d0*/  ELECT P0, URZ, PT ;  /* 0x0000000000ff782f */ /* 0x000fda0003800000 */
[----:B------:R-:W-:Y:S05]  /*00e0*/  @!P0 BRA `(.L_x_2) ;  /* 0x0000000000848947 */ /* 0x000fea0003800000 */
[----:B------:R-:W-:Y:S01]  /*00f0*/  UMOV UR5, 0x4 ;  /* 0x0000000400057882 */ /* 0x000fe20000000000 */
[----:B------:R-:W-:Y:S02]  /*0100*/  IMAD.MOV.U32 R5, RZ, RZ, 0x1 ;  /* 0x00000001ff057424 */ /* 0x000fe400078e00ff */
[----:B------:R-:W-:Y:S02]  /*0110*/  IMAD.MOV.U32 R3, RZ, RZ, 0xf ;  /* 0x0000000fff037424 */ /* 0x000fe400078e00ff */
[----:B------:R-:W-:Y:S04]  /*0120*/  DEPBAR.LE SB2, 0x36 ;  /* 0x0000ad800000791a */ /* 0x000fe80000000000 */
[----:B------:R-:W2:Y:S02]  /*0130*/  UTCATOMSWS.FIND_AND_SET.ALIGN UP0, UR5, UR5 ;  /* 0x00000005000575e3 */ /* 0x000ea40008000800 */
[----:B--2---:R-:W-:-:S04]  /*0140*/  PLOP3.LUT P0, PT, PT, PT, UP0, 0x80, 0x8 ;  /* 0x000000000008781c */ /* 0x004fc80003f0f008 */
[----:B------:R-:W-:-:S04]  /*0150*/  SEL R2, RZ, 0xffffffff, !P0 ;  /* 0xffffffffff027807 */ /* 0x000fc80004000000 */
[----:B------:R-:W-:Y:S01]  /*0160*/  ISETP.NE.AND P0, PT, R2, RZ, PT ;  /* 0x000000ff0200720c */ /* 0x000fe20003f05270 */
[----:B------:R-:W-:-:S12]  /*0170*/  IMAD.U32 R2, RZ, RZ, UR5 ;  /* 0x00000005ff027e24 */ /* 0x000fd8000f8e00ff */
[----:B------:R-:W-:Y:S05]  /*0180*/  @P0 BRA `(.L_x_3) ;  /* 0x0000000000240947 */ /* 0x000fea0003800000 */
.L_x_4:
[----:B------:R-:W-:Y:S05]  /*0190*/  NANOSLEEP 0x64 ;  /* 0x000000640000795d */ /* 0x000fea0003800000 */
[----:B------:R-:W-:-:S05]  /*01a0*/  UMOV UR5, 0x4 ;  /* 0x0000000400057882 */ /* 0x000fca0000000000 */
[----:B------:R-:W-:Y:S04]  /*01b0*/  DEPBAR.LE SB2, 0x36 ;  /* 0x0000ad800000791a */ /* 0x000fe80000000000 */
[----:B------:R-:W2:Y:S02]  /*01c0*/  UTCATOMSWS.FIND_AND_SET.ALIGN UP0, UR5, UR5 ;  /* 0x00000005000575e3 */ /* 0x000ea40008000800 */
[----:B--2---:R-:W-:-:S04]  /*01d0*/  PLOP3.LUT P0, PT, PT, PT, UP0, 0x80, 0x8 ;  /* 0x000000000008781c */ /* 0x004fc80003f0f008 */
[----:B------:R-:W-:-:S04]  /*01e0*/  SEL R2, RZ, 0xffffffff, !P0 ;  /* 0xffffffffff027807 */ /* 0x000fc80004000000 */
[----:B------:R-:W-:Y:S01]  /*01f0*/  ISETP.NE.AND P0, PT, R2, RZ, PT ;  /* 0x000000ff0200720c */ /* 0x000fe20003f05270 */
[----:B------:R-:W-:-:S12]  /*0200*/  IMAD.U32 R2, RZ, RZ, UR5 ;  /* 0x00000005ff027e24 */ /* 0x000fd8000f8e00ff */
[----:B------:R-:W-:Y:S05]  /*0210*/  @!P0 BRA `(.L_x_4) ;  /* 0xfffffffc00dc8947 */ /* 0x000fea000383ffff */
.L_x_3:
[C---:B------:R-:W-:Y:S01]  /*0220*/  VIADD R4, R2.reuse, 0x10 ;  /* 0x0000001002047836 */ /* 0x040fe20000000000 */
[----:B------:R-:W-:Y:S01]  /*0230*/  UMOV UR5, 0x50 ;  /* 0x0000005000057882 */ /* 0x000fe20000000000 */
[----:B------:R-:W-:Y:S01]  /*0240*/  SHF.L.U32 R3, R3, R2, RZ ;  /* 0x0000000203037219 */ /* 0x000fe200000006ff */
[----:B------:R-:W-:Y:S01]  /*0250*/  ULEA UR5, UR6, UR5, 0x18 ;  /* 0x0000000506057291 */ /* 0x000fe2000f8ec0ff */
[----:B------:R-:W-:Y:S01]  /*0260*/  IMAD.SHL.U32 R2, R2, 0x20, RZ ;  /* 0x0000002002027824 */ /* 0x000fe200078e00ff */
[----:B------:R-:W-:-:S04]  /*0270*/  SHF.L.U32 R4, R5, R4, RZ ;  /* 0x0000000405047219 */ /* 0x000fc800000006ff */
[----:B------:R-:W-:-:S05]  /*0280*/  LOP3.LUT R3, R4, R3, RZ, 0xfc, !PT ;  /* 0x0000000304037212 */ /* 0x000fca00078efcff */
[----:B------:R2:W-:Y:S04]  /*0290*/  ATOMS.OR RZ, [UR5], R3 ;  /* 0x00000003ffff798c */ /* 0x0005e8000b000005 */
[----:B------:R2:W-:Y:S01]  /*02a0*/  STS [UR4], R2 ;  /* 0x00000002ff007988 */ /* 0x0005e20008000804 */
[----:B------:R-:W-:Y:S05]  /*02b0*/  BRA `(.L_x_2) ;  /* 0x0000000000107947 */ /* 0x000fea0003800000 */
.L_x_1:
[----:B------:R-:W-:Y:S01]  /*02c0*/  IMAD.MOV.U32 R3, RZ, RZ, -0x1 ;  /* 0xffffffffff037424 */ /* 0x000fe200078e00ff */
[----:B------:R-:W-:-:S04]  /*02d0*/  MOV R2, 0x300 ;  /* 0x0000030000027802 */ /* 0x000fc80000000f00 */
[----:B------:R2:W-:Y:S03]  /*02e0*/  STS [UR4], R3 ;  /* 0x00000003ff007988 */ /* 0x0005e60008000804 */
[----:B-12---:R-:W-:Y:S05]  /*02f0*/  CALL.REL.NOINC `($__internal_1_$__cuda_sm10x_tcgen05_guardrail_trap_phase_invalid_during_alloc) ;  /* 0x0000002c00347944 */ /* 0x006fea0003c00000 */
.L_x_2:
[----:B------:R-:W-:Y:S05]  /*0300*/  WARPSYNC.ALL ;  /* 0x0000000000007948 */ /* 0x000fea0003800000 */
[----:B------:R-:W-:Y:S01]  /*0310*/  NOP ;  /* 0x0000000000007918 */ /* 0x000fe20000000000 */
.L_x_0:
[----:B------:R-:W3:Y:S08]  /*0320*/  S2UR UR4, SR_CgaCtaId ;  /* 0x00000000000479c3 */ /* 0x000ef00000008800 */
[----:B------:R-:W-:Y:S01]  /*0330*/  BAR.SYNC.DEFER_BLOCKING 0x0 ;  /* 0x0000000000007b1d */ /* 0x000fe20000010000 */
[----:B------:R-:W-:-:S05]  /*0340*/  LOP3.LUT R68, R0, 0x7f, RZ, 0xc0, !PT ;  /* 0x0000007f00447812 */ /* 0x000fca00078ec0ff */
[----:B------:R-:W-:Y:S02]  /*0350*/  UMOV UR10, 0x400 ;  /* 0x00000400000a7882 */ /* 0x000fe40000000000 */
[----:B--2---:R-:W2:Y:S08]  /*0360*/  LDC R3, c[0x0][0x398] ;  /* 0x0000e600ff037b82 */ /* 0x004eb00000000800 */
[----:B------:R-:W4:Y:S01]  /*0370*/  LDC R10, c[0x0][0x3a0] ;  /* 0x0000e800ff0a7b82 */ /* 0x000f220000000800 */
[----:B---3--:R-:W-:-:S07]  /*0380*/  ULEA UR10, UR4, UR10, 0x18 ;  /* 0x0000000a040a7291 */ /* 0x008fce000f8ec0ff */
[----:B------:R-:W3:Y:S02]  /*0390*/  S2UR UR7, SR_CTAID.Y ;  /* 0x00000000000779c3 */ /* 0x000ee40000002600 */
[----:B------:R-:W5:Y:S06]  /*03a0*/  LDS R4, [UR10] ;  /* 0x0000000aff047984 */ /* 0x000f6c0008000800 */
[----:B------:R-:W-:Y:S06]  /*03b0*/  BAR.SYNC.DEFER_BLOCKING 0x0 ;  /* 0x0000000000007b1d */ /* 0x000fec0000010000 */
[----:B------:R-:W-:Y:S05]  /*03c0*/  @P2 BRA `(.L_x_5) ;  /* 0x0000000000182947 */ /* 0x000fea0003800000 */
[----:B------:R-:W-:Y:S01]  /*03d0*/  ELECT P0, URZ, PT ;  /* 0x0000000000ff782f */ /* 0x000fe20003800000 */
[----:B------:R-:W-:Y:S01]  /*03e0*/  IMAD.MOV.U32 R2, RZ, RZ, 0x1 ;  /* 0x00000001ff027424 */ /* 0x000fe200078e00ff */
[----:B------:R-:W-:Y:S01]  /*03f0*/  UMOV UR5, 0x40 ;  /* 0x0000004000057882 */ /* 0x000fe20000000000 */
[----:B------:R-:W-:Y:S01]  /*0400*/  UVIRTCOUNT.DEALLOC.SMPOOL 0x80 ;  /* 0x000000800000784c */ /* 0x000fe20000000000 */
[----:B------:R-:W-:-:S09]  /*0410*/  ULEA UR5, UR4, UR5, 0x18 ;  /* 0x0000000504057291 */ /* 0x000fd2000f8ec0ff */
[----:B------:R5:W-:Y:S03]  /*0420*/  @P0 STS.U8 [UR5], R2 ;  /* 0x00000002ff000988 */ /* 0x000be60008000005 */
.L_x_5:
[----:B------:R-:W5:Y:S01]  /*0430*/  S2UR UR4, SR_CTAID.Z ;  /* 0x00000000000479c3 */ /* 0x000f620000002700 */
[----:B------:R-:W4:Y:S01]  /*0440*/  LDCU UR5, c[0x0][0x370] ;  /* 0x00006e00ff0577ac */ /* 0x000f220008000800 */
[C---:B------:R-:W-:Y:S01]  /*0450*/  ISETP.GE.U32.AND P0, PT, R68.reuse, 0x20, PT ;  /* 0x000000204400780c */ /* 0x040fe20003f06070 */
[----:B--2--5:R-:W-:Y:S01]  /*0460*/  VIADD R2, R3, 0xffffffff ;  /* 0xffffffff03027836 */ /* 0x024fe20000000000 */
[C---:B------:R-:W-:Y:S01]  /*0470*/  ISETP.NE.U32.AND P3, PT, R68.reuse, RZ, PT ;  /* 0x000000ff4400720c */ /* 0x040fe20003f65070 */
[----:B------:R-:W2:Y:S01]  /*0480*/  LDCU UR6, c[0x0][0x374] ;  /* 0x00006e80ff0677ac */ /* 0x000ea20008000800 */
[----:B------:R-:W-:Y:S01]  /*0490*/  LEA R11, R68, UR10, 0x2 ;  /* 0x0000000a440b7c11 */ /* 0x000fe2000f8e10ff */
[----:B----4-:R-:W-:Y:S01]  /*04a0*/  VIADD R12, R10, 0xffffffff ;  /* 0xffffffff0a0c7836 */ /* 0x010fe20000000000 */
[----:B------:R-:W4:Y:S01]  /*04b0*/  S2UR UR15, SR_CTAID.X ;  /* 0x00000000000f79c3 */ /* 0x000f220000002500 */
[----:B------:R-:W5:Y:S01]  /*04c0*/  LDCU.64 UR12, c[0x0][0x3c0] ;  /* 0x00007800ff0c77ac */ /* 0x000f620008000a00 */
[----:B------:R-:W-:Y:S01]  /*04d0*/  R2UR UR11, R4 ;  /* 0x00000000040b72ca */ /* 0x000fe200000e0000 */
[----:B------:R-:W-:Y:S04]  /*04e0*/  BSSY.RECONVERGENT B0, `(.L_x_6) ;  /* 0x0000011000007945 */ /* 0x000fe80003800200 */
[----:B------:R3:W-:Y:S01]  /*04f0*/  @!P0 STS [R11], RZ ;  /* 0x000000ff0b008388 */ /* 0x0007e20000000800 */
[----:B------:R-:W-:-:S03]  /*0500*/  NOP ;  /* 0x0000000000007918 */ /* 0x000fc60000000000 */
[----:B------:R3:W-:Y:S02]  /*0510*/  @!P3 STS [UR10+0x24], R2 ;  /* 0x00002402ff00b988 */ /* 0x0007e4000800080a */
[----:B--23--:R-:W-:Y:S02]  /*0520*/  UIMAD UR4, UR4, UR6, UR7 ;  /* 0x00000006040472a4 */ /* 0x00cfe4000f8e0207 */
[----:B------:R2:W-:Y:S02]  /*0530*/  @!P3 STS [UR10+0x20], R12 ;  /* 0x0000200cff00b988 */ /* 0x0005e4000800080a */
[----:B----4-:R-:W-:-:S04]  /*0540*/  UIMAD UR4, UR4, UR5, UR15 ;  /* 0x00000005040472a4 */ /* 0x010fc8000f8e020f */
[----:B------:R-:W-:-:S04]  /*0550*/  UIMAD UR4, UR4, 0x180, URZ ;  /* 0x00000180040478a4 */ /* 0x000fc8000f8e02ff */
[----:B-----5:R-:W-:-:S04]  /*0560*/  UIADD3 UR8, UP0, UPT, UR4, UR12, URZ ;  /* 0x0000000c04087290 */ /* 0x020fc8000ff1e0ff */
[----:B------:R-:W-:Y:S01]  /*0570*/  ULEA.HI.X.SX32 UR9, UR4, UR13, 0x1, UP0 ;  /* 0x0000000d04097291 */ /* 0x000fe200080f0eff */
[----:B--2---:R-:W-:Y:S11]  /*0580*/  @P3 BRA `(.L_x_7) ;  /* 0x0000000000183947 */ /* 0x004ff60003800000 */
[----:B------:R-:W2:Y:S01]  /*0590*/  LDS R3, [UR10+0x8] ;  /* 0x0000080aff037984 */ /* 0x000ea20008000800 */
[----:B------:R-:W3:Y:S01]  /*05a0*/  LDC.64 R6, c[0x0][0x380] ;  /* 0x0000e000ff067b82 */ /* 0x000ee20000000a00 */
[----:B------:R-:W-:Y:S02]  /*05b0*/  IMAD.MOV.U32 R4, RZ, RZ, 0x70 ;  /* 0x00000070ff047424 */ /* 0x000fe400078e00ff */
[----:B---3--:R3:W-:Y:S03]  /*05c0*/  STS.64 [UR10], R6 ;  /* 0x00000006ff007988 */ /* 0x0087e60008000a0a */
[----:B--2---:R-:W-:-:S05]  /*05d0*/  LOP3.LUT R3, R3, 0x10, R4, 0xd8, !PT ;  /* 0x0000001003037812 */ /* 0x004fca00078ed804 */
[----:B------:R3:W-:Y:S02]  /*05e0*/  STS [UR10+0x8], R3 ;  /* 0x00000803ff007988 */ /* 0x0007e4000800080a */
.L_x_7:
[----:B------:R-:W-:Y:S05]  /*05f0*/  BSYNC.RECONVERGENT B0 ;  /* 0x0000000000007941 */ /* 0x000fea0003800200 */
.L_x_6:
[----:B------:R-:W-:Y:S04]  /*0600*/  BSSY.RECONVERGENT B0, `(.L_x_8) ;  /* 0x000000a000007945 */ /* 0x000fe80003800200 */
[----:B------:R-:W-:Y:S05]  /*0610*/  @P3 BRA `(.L_x_9) ;  /* 0x0000000000203947 */ /* 0x000fea0003800000 */
[----:B---3--:R-:W2:Y:S01]  /*0620*/  LDS R3, [UR10+0x34] ;  /* 0x0000340aff037984 */ /* 0x008ea20008000800 */
[----:B------:R-:W-:Y:S02]  /*0630*/  IMAD.MOV.U32 R4, RZ, RZ, 0x3f000000 ;  /* 0x3f000000ff047424 */ /* 0x000fe400078e00ff */
[----:B------:R-:W-:Y:S01]  /*0640*/  @!P3 IMAD.MOV.U32 R5, RZ, RZ, 0x3f ;  /* 0x0000003fff05b424 */ /* 0x000fe200078e00ff */
[----:B------:R-:W3:Y:S02]  /*0650*/  @!P3 LDS R6, [UR10+0x38] ;  /* 0x0000380aff06b984 */ /* 0x000ee40008000800 */
[----:B--2---:R-:W-:Y:S02]  /*0660*/  LOP3.LUT R3, R3, 0xff000000, R4, 0xb8, !PT ;  /* 0xff00000003037812 */ /* 0x004fe400078eb804 */
[----:B---3--:R-:W-:-:S03]  /*0670*/  @!P3 LOP3.LUT R4, R6, 0xff, R5, 0xb8, !PT ;  /* 0x000000ff0604b812 */ /* 0x008fc600078eb805 */
[----:B------:R2:W-:Y:S04]  /*0680*/  STS [UR10+0x34], R3 ;  /* 0x00003403ff007988 */ /* 0x0005e8000800080a */
[----:B------:R2:W-:Y:S02]  /*0690*/  @!P3 STS [UR10+0x38], R4 ;  /* 0x00003804ff00b988 */ /* 0x0005e4000800080a */
.L_x_9:
[----:B------:R-:W-:Y:S05]  /*06a0*/  BSYNC.RECONVERGENT B0 ;  /* 0x0000000000007941 */ /* 0x000fea0003800200 */
.L_x_8:
[----:B------:R-:W-:Y:S04]  /*06b0*/  BSSY.RECONVERGENT B0, `(.L_x_10) ;  /* 0x000000e000007945 */ /* 0x000fe80003800200 */
[----:B------:R-:W-:Y:S05]  /*06c0*/  @P3 BRA `(.L_x_11) ;  /* 0x0000000000303947 */ /* 0x000fea0003800000 */
[----:B--2---:R-:W2:Y:S01]  /*06d0*/  LDS R4, [UR10+0x34] ;  /* 0x0000340aff047984 */ /* 0x004ea20008000800 */
[----:B------:R-:W4:Y:S03]  /*06e0*/  LDC.64 R8, c[0x0][0x3a8] ;  /* 0x0000ea00ff087b82 */ /* 0x000f260000000a00 */
[----:B---3--:R-:W3:Y:S01]  /*06f0*/  LDS R3, [UR10+0x1c] ;  /* 0x00001c0aff037984 */ /* 0x008ee20008000800 */
[C---:B----4-:R-:W-:Y:S01]  /*0700*/  SHF.L.U64.HI R6, R8.reuse, 0x1, R9 ;  /* 0x0000000108067819 */ /* 0x050fe20000010209 */
[----:B------:R-:W-:-:S03]  /*0710*/  IMAD.SHL.U32 R5, R8, 0x2, RZ ;  /* 0x0000000208057824 */ /* 0x000fc600078e00ff */
[--C-:B------:R-:W-:Y:S02]  /*0720*/  SHF.R.U32.HI R8, RZ, 0x4, R6.reuse ;  /* 0x00000004ff087819 */ /* 0x100fe40000011606 */
[----:B------:R-:W-:-:S05]  /*0730*/  SHF.R.U64 R5, R5, 0x4, R6 ;  /* 0x0000000405057819 */ /* 0x000fca0000001206 */
[----:B------:R4:W-:Y:S01]  /*0740*/  STS [UR10+0xc], R5 ;  /* 0x00000c05ff007988 */ /* 0x0009e2000800080a */
[----:B--2---:R-:W-:Y:S02]  /*0750*/  LOP3.LUT R4, R4, 0x7, RZ, 0xb8, !PT ;  /* 0x0000000704047812 */ /* 0x004fe400078eb8ff */
[----:B---3--:R-:W-:-:S03]  /*0760*/  LOP3.LUT R3, R3, 0xf, R8, 0xb8, !PT ;  /* 0x0000000f03037812 */ /* 0x008fc600078eb808 */
[----:B------:R4:W-:Y:S04]  /*0770*/  STS [UR10+0x34], R4 ;  /* 0x00003404ff007988 */ /* 0x0009e8000800080a */
[----:B------:R4:W-:Y:S02]  /*0780*/  STS [UR10+0x1c], R3 ;  /* 0x00001c03ff007988 */ /* 0x0009e4000800080a */
.L_x_11:
[----:B------:R-:W-:Y:S05]  /*0790*/  BSYNC.RECONVERGENT B0 ;  /* 0x0000000000007941 */ /* 0x000fea0003800200 */
.L_x_10:
[----:B------:R-:W-:Y:S04]  /*07a0*/  BSSY.RECONVERGENT B1, `(.L_x_12) ;  /* 0x000001a000017945 */ /* 0x000fe80003800200 */
[----:B------:R-:W-:Y:S04]  /*07b0*/  BSSY.RELIABLE B0, `(.L_x_13) ;  /* 0x0000015000007945 */ /* 0x000fe80003800100 */
[----:B------:R-:W-:Y:S05]  /*07c0*/  @P3 BRA `(.L_x_14) ;  /* 0x0000000000203947 */ /* 0x000fea0003800000 */
[----:B--234-:R-:W2:Y:S02]  /*07d0*/  LDS R3, [UR10+0x34] ;  /* 0x0000340aff037984 */ /* 0x01cea40008000800 */
[----:B--2---:R-:W-:-:S05]  /*07e0*/  LOP3.LUT R3, R3, 0x38, RZ, 0xb8, !PT ;  /* 0x0000003803037812 */ /* 0x004fca00078eb8ff */
[----:B------:R2:W-:Y:S01]  /*07f0*/  STS [UR10+0x34], R3 ;  /* 0x00003403ff007988 */ /* 0x0005e2000800080a */
[----:B------:R-:W-:Y:S05]  /*0800*/  @P3 BRA `(.L_x_15) ;  /* 0x0000000000203947 */ /* 0x000fea0003800000 */
[----:B--2---:R-:W2:Y:S01]  /*0810*/  LDS R3, [UR10+0x8] ;  /* 0x0000080aff037984 */ /* 0x004ea20008000800 */
[----:B------:R-:W-:-:S05]  /*0820*/  IMAD.MOV.U32 R4, RZ, RZ, 0x780 ;  /* 0x00000780ff047424 */ /* 0x000fca00078e00ff */
[----:B--2---:R-:W-:-:S05]  /*0830*/  LOP3.LUT R3, R3, 0x500, R4, 0xd8, !PT ;  /* 0x0000050003037812 */ /* 0x004fca00078ed804 */
[----:B------:R5:W-:Y:S02]  /*0840*/  STS [UR10+0x8], R3 ;  /* 0x00000803ff007988 */ /* 0x000be4000800080a */
.L_x_14:
[----:B------:R-:W-:Y:S05]  /*0850*/  @P3 BRA `(.L_x_16) ;  /* 0x0000000000283947 */ /* 0x000fea0003800000 */
[----:B--2345:R-:W2:Y:S02]  /*0860*/  LDS R3, [UR10+0x8] ;  /* 0x0000080aff037984 */ /* 0x03cea40008000800 */
[----:B--2---:R-:W-:-:S05]  /*0870*/  LOP3.LUT R3, R3, 0x1800, RZ, 0xb8, !PT ;  /* 0x0000180003037812 */ /* 0x004fca00078eb8ff */
[----:B------:R3:W-:Y:S02]  /*0880*/  STS [UR10+0x8], R3 ;  /* 0x00000803ff007988 */ /* 0x0007e4000800080a */
.L_x_15:
[----:B------:R-:W-:Y:S05]  /*0890*/  @P3 BREAK.RELIABLE B0 ;  /* 0x0000000000003942 */ /* 0x000fea0003800100 */
[----:B------:R-:W-:Y:S05]  /*08a0*/  @P3 BRA `(.L_x_17) ;  /* 0x0000000000243947 */ /* 0x000fea0003800000 */
[----:B------:R-:W4:Y:S01]  /*08b0*/  LDS R4, [UR10+0x8] ;  /* 0x0000080aff047984 */ /* 0x000f220008000800 */
[----:B--23--:R-:W-:-:S05]  /*08c0*/  IMAD.MOV.U32 R3, RZ, RZ, 0x6000 ;  /* 0x00006000ff037424 */ /* 0x00cfca00078e00ff */
[----:B----4-:R-:W-:-:S04]  /*08d0*/  LOP3.LUT R3, R4, 0x6000, R3, 0xd8, !PT ;  /* 0x0000600004037812 */ /* 0x010fc800078ed803 */
[----:B------:R-:W-:-:S05]  /*08e0*/  LOP3.LUT R3, R3, 0x400000, RZ, 0xb8, !PT ;  /* 0x0040000003037812 */ /* 0x000fca00078eb8ff */
[----:B------:R2:W-:Y:S02]  /*08f0*/  STS [UR10+0x8], R3 ;  /* 0x00000803ff007988 */ /* 0x0005e4000800080a */
.L_x_16:
[----:B------:R-:W-:Y:S05]  /*0900*/  BSYNC.RELIABLE B0 ;  /* 0x0000000000007941 */ /* 0x000fea0003800100 */
.L_x_13:
[----:B--2345:R-:W2:Y:S02]  /*0910*/  @!P3 LDS R3, [UR10+0x8] ;  /* 0x0000080aff03b984 */ /* 0x03cea40008000800 */
[----:B--2---:R-:W-:-:S05]  /*0920*/  @!P3 LOP3.LUT R3, R3, 0x8000, RZ, 0xb8, !PT ;  /* 0x000080000303b812 */ /* 0x004fca00078eb8ff */
[----:B------:R4:W-:Y:S02]  /*0930*/  @!P3 STS [UR10+0x8], R3 ;  /* 0x00000803ff00b988 */ /* 0x0009e4000800080a */
.L_x_17:
[----:B------:R-:W-:Y:S05]  /*0940*/  BSYNC.RECONVERGENT B1 ;  /* 0x0000000000017941 */ /* 0x000fea0003800200 */
.L_x_12:
[----:B------:R-:W-:Y:S05]  /*0950*/  WARPSYNC.ALL ;  /* 0x0000000000007948 */ /* 0x000fea0003800000 */
[----:B------:R-:W-:Y:S01]  /*0960*/  NOP ;  /* 0x0000000000007918 */ /* 0x000fe20000000000 */
[----:B------:R-:W-:Y:S05]  /*0970*/  @P0 BRA `(.L_x_18) ;  /* 0x0000000000300947 */ /* 0x000fea0003800000 */
[----:B--234-:R-:W2:Y:S01]  /*0980*/  S2R R3, SR_LANEID ;  /* 0x0000000000037919 */ /* 0x01cea20000000000 */
[----:B------:R-:W-:Y:S05]  /*0990*/  WARPSYNC.ALL ;  /* 0x0000000000007948 */ /* 0x000fea0003800000 */
[----:B------:R-:W-:Y:S01]  /*09a0*/  NOP ;  /* 0x0000000000007918 */ /* 0x000fe20000000000 */
[----:B--2---:R-:W-:-:S05]  /*09b0*/  IMAD.SHL.U32 R3, R3, 0x4, RZ ;  /* 0x0000000403037824 */ /* 0x004fca00078e00ff */
[----:B------:R-:W2:Y:S01]  /*09c0*/  LDS R7, [R3+UR10] ;  /* 0x0000000a03077984 */ /* 0x000ea20008000800 */
[----:B------:R-:W-:-:S05]  /*09d0*/  IADD3 R4, P1, PT, R3, UR8, RZ ;  /* 0x0000000803047c10 */ /* 0x000fca000ff3e0ff */
[----:B------:R-:W-:-:S05]  /*09e0*/  IMAD.X R5, RZ, RZ, UR9, P1 ;  /* 0x00000009ff057e24 */ /* 0x000fca00088e06ff */
[----:B--2---:R5:W2:Y:S01]  /*09f0*/  ATOMG.E.EXCH.STRONG.GPU PT, RZ, [R4], R7 ;  /* 0x0000000704ff73a8 */ /* 0x004aa200041ee100 */
[----:B------:R-:W-:-:S04]  /*0a00*/  DEPBAR {5,4,3,2,1,0} ;  /* 0x0000003f0000791a */ /* 0x000fc80000000000 */
[----:B------:R-:W3:Y:S02]  /*0a10*/  CCTL.E.C.LDCU.IV.DEEP [UR8] ;  /* 0x0000000008007540 */ /* 0x000ee40009c08000 */
[----:B---3--:R5:W-:Y:S01]  /*0a20*/  UTMACCTL.IV [UR8] ;  /* 0x00000000080079b9 */ /* 0x008be20008000000 */
[----:B------:R-:W-:Y:S01]  /*0a30*/  NOP ;  /* 0x0000000000007918 */ /* 0x000fe20000000000 */
.L_x_18:
[----:B------:R-:W-:Y:S05]  /*0a40*/  @P0 BRA `(.L_x_19) ;  /* 0x00000000000c0947 */ /* 0x000fea0003800000 */
[----:B------:R0:W-:Y:S01]  /*0a50*/  UTMACMDFLUSH ;  /* 0x00000000000079b7 */ /* 0x0001e20000000000 */
[----:B------:R-:W-:Y:S05]  /*0a60*/  @P0 BRA `(.L_x_19) ;  /* 0x0000000000040947 */ /* 0x000fea0003800000 */
[----:B------:R-:W-:-:S04]  /*0a70*/  DEPBAR.LE SB0, 0x0 ;  /* 0x000080000000791a */ /* 0x000fc80000000000 */
.L_x_19:
[----:B------:R-:W-:Y:S05]  /*0a80*/  WARPSYNC.ALL ;  /* 0x0000000000007948 */ /* 0x000fea0003800000 */
[----:B------:R-:W-:Y:S01]  /*0a90*/  NOP ;  /* 0x0000000000007918 */ /* 0x000fe20000000000 */
[----:B--2---:R-:W-:Y:S06]  /*0aa0*/  BAR.SYNC.DEFER_BLOCKING 0x0 ;  /* 0x0000000000007b1d */ /* 0x004fec0000010000 */
[----:B------:R-:W-:Y:S02]  /*0ab0*/  BSSY.RECONVERGENT B1, `(.L_x_20) ;  /* 0x000000b000017945 */ /* 0x000fe40003800200 */
[----:B------:R-:W-:Y:S06]  /*0ac0*/  BAR.SYNC.DEFER_BLOCKING 0x0 ;  /* 0x0000000000007b1d */ /* 0x000fec0000010000 */
[----:B------:R2:W-:Y:S01]  /*0ad0*/  @!P0 STS [R11], RZ ;  /* 0x000000ff0b008388 */ /* 0x0005e20000000800 */
[----:B------:R-:W-:Y:S01]  /*0ae0*/  NOP ;  /* 0x0000000000007918 */ /* 0x000fe20000000000 */
[----:B------:R-:W-:Y:S05]  /*0af0*/  @P3 BRA `(.L_x_21) ;  /* 0x0000000000183947 */ /* 0x000fea0003800000 */
[----:B---34-:R-:W3:Y:S01]  /*0b00*/  LDS R3, [UR10+0x8] ;  /* 0x0000080aff037984 */ /* 0x018ee20008000800 */
[----:B-----5:R-:W4:Y:S01]  /*0b10*/  LDC.64 R6, c[0x0][0x388] ;  /* 0x0000e200ff067b82 */ /* 0x020f220000000a00 */
[----:B------:R-:W-:Y:S02]  /*0b20*/  IMAD.MOV.U32 R4, RZ, RZ, 0x70 ;  /* 0x00000070ff047424 */ /* 0x000fe400078e00ff */
[----:B----4-:R4:W-:Y:S03]  /*0b30*/  STS.64 [UR10], R6 ;  /* 0x00000006ff007988 */ /* 0x0109e60008000a0a */
[----:B---3--:R-:W-:-:S05]  /*0b40*/  LOP3.LUT R3, R3, 0x10, R4, 0xd8, !PT ;  /* 0x0000001003037812 */ /* 0x008fca00078ed804 */
[----:B------:R4:W-:Y:S02]  /*0b50*/  STS [UR10+0x8], R3 ;  /* 0x00000803ff007988 */ /* 0x0009e4000800080a */
.L_x_21:
[----:B-----5:R-:W-:Y:S05]  /*0b60*/  BSYNC.RECONVERGENT B1 ;  /* 0x0000000000017941 */ /* 0x020fea0003800200 */
.L_x_20:
[----:B------:R-:W-:Y:S04]  /*0b70*/  BSSY.RECONVERGENT B2, `(.L_x_22) ;  /* 0x000000f000027945 */ /* 0x000fe80003800200 */
[----:B------:R-:W-:Y:S04]  /*0b80*/  BSSY.RELIABLE B1, `(.L_x_23) ;  /* 0x000000c000017945 */ /* 0x000fe80003800100 */
[----:B------:R-:W-:Y:S05]  /*0b90*/  @P3 BRA `(.L_x_24) ;  /* 0x0000000000283947 */ /* 0x000fea0003800000 */
[----:B---34-:R-:W3:Y:S01]  /*0ba0*/  LDS R3, [UR10+0x34] ;  /* 0x0000340aff037984 */ /* 0x018ee20008000800 */
[----:B------:R-:W-:Y:S01]  /*0bb0*/  IMAD.MOV.U32 R4, RZ, RZ, 0x3f000000 ;  /* 0x3f000000ff047424 */ /* 0x000fe200078e00ff */
[----:B------:R-:W-:Y:S05]  /*0bc0*/  @P3 BREAK.RELIABLE B1 ;  /* 0x0000000000013942 */ /* 0x000fea0003800100 */
[----:B---3--:R-:W-:-:S05]  /*0bd0*/  LOP3.LUT R3, R3, 0xff000000, R4, 0xb8, !PT ;  /* 0xff00000003037812 */ /* 0x008fca00078eb804 */
[----:B------:R3:W-:Y:S01]  /*0be0*/  STS [UR10+0x34], R3 ;  /* 0x00003403ff007988 */ /* 0x0007e2000800080a */
[----:B------:R-:W-:Y:S05]  /*0bf0*/  @P3 BRA `(.L_x_25) ;  /* 0x0000000000183947 */ /* 0x000fea0003800000 */
[----:B------:R-:W4:Y:S01]  /*0c00*/  LDS R4, [UR10+0x38] ;  /* 0x0000380aff047984 */ /* 0x000f220008000800 */
[----:B---3--:R-:W-:-:S05]  /*0c10*/  IMAD.MOV.U32 R3, RZ, RZ, 0x7f ;  /* 0x0000007fff037424 */ /* 0x008fca00078e00ff */
[----:B----4-:R-:W-:-:S05]  /*0c20*/  LOP3.LUT R3, R4, 0xff, R3, 0xb8, !PT ;  /* 0x000000ff04037812 */ /* 0x010fca00078eb803 */
[----:B------:R5:W-:Y:S02]  /*0c30*/  STS [UR10+0x38], R3 ;  /* 0x00003803ff007988 */ /* 0x000be4000800080a */
.L_x_24:
[----:B------:R-:W-:Y:S05]  /*0c40*/  BSYNC.RELIABLE B1 ;  /* 0x0000000000017941 */ /* 0x000fea0003800100 */
.L_x_23:
[----:B------:R2:W-:Y:S02]  /*0c50*/  @!P3 STS [UR10+0x20], R12 ;  /* 0x0000200cff00b988 */ /* 0x0005e4000800080a */
.L_x_25:
[----:B------:R-:W-:Y:S05]  /*0c60*/  BSYNC.RECONVERGENT B2 ;  /* 0x0000000000027941 */ /* 0x000fea0003800200 */
.L_x_22:
[----:B------:R-:W-:Y:S05]  /*0c70*/  WARPSYNC.ALL ;  /* 0x0000000000007948 */ /* 0x000fea0003800000 */
[----:B------:R-:W-:Y:S01]  /*0c80*/  NOP ;  /* 0x0000000000007918 */ /* 0x000fe20000000000 */
[----:B---345:R-:W3:Y:S01]  /*0c90*/  LDC R3, c[0x0][0x39c] ;  /* 0x0000e700ff037b82 */ /* 0x038ee20000000800 */
[----:B------:R-:W-:Y:S01]  /*0ca0*/  BSSY.RECONVERGENT B2, `(.L_x_26) ;  /* 0x0000010000027945 */ /* 0x000fe20003800200 */
[----:B---3--:R-:W-:-:S05]  /*0cb0*/  VIADD R3, R3, 0xffffffff ;  /* 0xffffffff03037836 */ /* 0x008fca0000000000 */
[----:B------:R3:W-:Y:S01]  /*0cc0*/  @!P3 STS [UR10+0x24], R3 ;  /* 0x00002403ff00b988 */ /* 0x0007e2000800080a */
[----:B------:R-:W-:Y:S05]  /*0cd0*/  @P3 BRA `(.L_x_27) ;  /* 0x0000000000303947 */ /* 0x000fea0003800000 */
[----:B------:R-:W4:Y:S01]  /*0ce0*/  LDS R5, [UR10+0x34] ;  /* 0x0000340aff057984 */ /* 0x000f220008000800 */
[----:B------:R-:W5:Y:S03]  /*0cf0*/  LDC.64 R6, c[0x0][0x3b0] ;  /* 0x0000ec00ff067b82 */ /* 0x000f660000000a00 */
[----:B------:R-:W2:Y:S01]  /*0d00*/  LDS R4, [UR10+0x1c] ;  /* 0x00001c0aff047984 */ /* 0x000ea20008000800 */
[C---:B-----5:R-:W-:Y:S01]  /*0d10*/  SHF.L.U64.HI R7, R6.reuse, 0x1, R7 ;  /* 0x0000000106077819 */ /* 0x060fe20000010207 */
[----:B------:R-:W-:-:S03]  /*0d20*/  IMAD.SHL.U32 R6, R6, 0x2, RZ ;  /* 0x0000000206067824 */ /* 0x000fc600078e00ff */
[--C-:B------:R-:W-:Y:S02]  /*0d30*/  SHF.R.U32.HI R9, RZ, 0x4, R7.reuse ;  /* 0x00000004ff097819 */ /* 0x100fe40000011607 */
[----:B------:R-:W-:-:S05]  /*0d40*/  SHF.R.U64 R6, R6, 0x4, R7 ;  /* 0x0000000406067819 */ /* 0x000fca0000001207 */
[----:B------:R5:W-:Y:S01]  /*0d50*/  STS [UR10+0xc], R6 ;  /* 0x00000c06ff007988 */ /* 0x000be2000800080a */
[----:B----4-:R-:W-:Y:S02]  /*0d60*/  LOP3.LUT R5, R5, 0x7, RZ, 0xb8, !PT ;  /* 0x0000000705057812 */ /* 0x010fe400078eb8ff */
[----:B--2---:R-:W-:-:S03]  /*0d70*/  LOP3.LUT R4, R4, 0xf, R9, 0xb8, !PT ;  /* 0x0000000f04047812 */ /* 0x004fc600078eb809 */
[----:B------:R5:W-:Y:S04]  /*0d80*/  STS [UR10+0x34], R5 ;  /* 0x00003405ff007988 */ /* 0x000be8000800080a */
[----:B------:R5:W-:Y:S02]  /*0d90*/  STS [UR10+0x1c], R4 ;  /* 0x00001c04ff007988 */ /* 0x000be4000800080a */
.L_x_27:
[----:B------:R-:W-:Y:S05]  /*0da0*/  BSYNC.RECONVERGENT B2 ;  /* 0x0000000000027941 */ /* 0x000fea0003800200 */
.L_x_26:
[----:B------:R-:W-:Y:S04]  /*0db0*/  BSSY.RECONVERGENT B3, `(.L_x_28) ;  /* 0x000001a000037945 */ /* 0x000fe80003800200 */
[----:B------:R-:W-:Y:S04]  /*0dc0*/  BSSY.RELIABLE B2, `(.L_x_29) ;  /* 0x0000015000027945 */ /* 0x000fe80003800100 */
[----:B------:R-:W-:Y:S05]  /*0dd0*/  @P3 BRA `(.L_x_30) ;  /* 0x0000000000203947 */ /* 0x000fea0003800000 */
[----:B-----5:R-:W4:Y:S02]  /*0de0*/  LDS R4, [UR10+0x34] ;  /* 0x0000340aff047984 */ /* 0x020f240008000800 */
[----:B----4-:R-:W-:-:S05]  /*0df0*/  LOP3.LUT R4, R4, 0x38, RZ, 0xb8, !PT ;  /* 0x0000003804047812 */ /* 0x010fca00078eb8ff */
[----:B------:R4:W-:Y:S01]  /*0e00*/  STS [UR10+0x34], R4 ;  /* 0x00003404ff007988 */ /* 0x0009e2000800080a */
[----:B------:R-:W-:Y:S05]  /*0e10*/  @P3 BRA `(.L_x_31) ;  /* 0x0000000000203947 */ /* 0x000fea0003800000 */
[----:B----4-:R-:W4:Y:S01]  /*0e20*/  LDS R4, [UR10+0x8] ;  /* 0x0000080aff047984 */ /* 0x010f220008000800 */
[----:B------:R-:W-:-:S05]  /*0e30*/  IMAD.MOV.U32 R5, RZ, RZ, 0x780 ;  /* 0x00000780ff057424 */ /* 0x000fca00078e00ff */
[----:B----4-:R-:W-:-:S05]  /*0e40*/  LOP3.LUT R4, R4, 0x500, R5, 0xd8, !PT ;  /* 0x0000050004047812 */ /* 0x010fca00078ed805 */
[----:B------:R4:W-:Y:S02]  /*0e50*/  STS [UR10+0x8], R4 ;  /* 0x00000804ff007988 */ /* 0x0009e4000800080a */
.L_x_30:
[----:B------:R-:W-:Y:S05]  /*0e60*/  @P3 BRA `(.L_x_32) ;  /* 0x0000000000283947 */ /* 0x000fea0003800000 */
[----:B----45:R-:W4:Y:S02]  /*0e70*/  LDS R4, [UR10+0x8] ;  /* 0x0000080aff047984 */ /* 0x030f240008000800 */
[----:B----4-:R-:W-:-:S05]  /*0e80*/  LOP3.LUT R4, R4, 0x1800, RZ, 0xb8, !PT ;  /* 0x0000180004047812 */ /* 0x010fca00078eb8ff */
[----:B------:R5:W-:Y:S02]  /*0e90*/  STS [UR10+0x8], R4 ;  /* 0x00000804ff007988 */ /* 0x000be4000800080a */
.L_x_31:
[----:B------:R-:W-:Y:S05]  /*0ea0*/  @P3 BREAK.RELIABLE B2 ;  /* 0x0000000000023942 */ /* 0x000fea0003800100 */
[----:B------:R-:W-:Y:S05]  /*0eb0*/  @P3 BRA `(.L_x_33) ;  /* 0x0000000000243947 */ /* 0x000fea0003800000 */
[----:B----45:R-:W4:Y:S01]  /*0ec0*/  LDS R4, [UR10+0x8] ;  /* 0x0000080aff047984 */ /* 0x030f220008000800 */
[----:B------:R-:W-:-:S05]  /*0ed0*/  IMAD.MOV.U32 R5, RZ, RZ, 0x6000 ;  /* 0x00006000ff057424 */ /* 0x000fca00078e00ff */
[----:B----4-:R-:W-:-:S04]  /*0ee0*/  LOP3.LUT R4, R4, 0x6000, R5, 0xd8, !PT ;  /* 0x0000600004047812 */ /* 0x010fc800078ed805 */
[----:B------:R-:W-:-:S05]  /*0ef0*/  LOP3.LUT R4, R4, 0x400000, RZ, 0xb8, !PT ;  /* 0x0040000004047812 */ /* 0x000fca00078eb8ff */
[----:B------:R4:W-:Y:S02]  /*0f00*/  STS [UR10+0x8], R4 ;  /* 0x00000804ff007988 */ /* 0x0009e4000800080a */
.L_x_32:
[----:B------:R-:W-:Y:S05]  /*0f10*/  BSYNC.RELIABLE B2 ;  /* 0x0000000000027941 */ /* 0x000fea0003800100 */
.L_x_29:
[----:B----45:R-:W4:Y:S02]  /*0f20*/  @!P3 LDS R4, [UR10+0x8] ;  /* 0x0000080aff04b984 */ /* 0x030f240008000800 */
[----:B----4-:R-:W-:-:S05]  /*0f30*/  @!P3 LOP3.LUT R4, R4, 0x8000, RZ, 0xb8, !PT ;  /* 0x000080000404b812 */ /* 0x010fca00078eb8ff */
[----:B------:R4:W-:Y:S02]  /*0f40*/  @!P3 STS [UR10+0x8], R4 ;  /* 0x00000804ff00b988 */ /* 0x0009e4000800080a */
.L_x_33:
[----:B------:R-:W-:Y:S05]  /*0f50*/  BSYNC.RECONVERGENT B3 ;  /* 0x0000000000037941 */ /* 0x000fea0003800200 */
.L_x_28:
[----:B------:R-:W-:Y:S05]  /*0f60*/  WARPSYNC.ALL ;  /* 0x0000000000007948 */ /* 0x000fea0003800000 */
[----:B------:R-:W-:Y:S01]  /*0f70*/  NOP ;  /* 0x0000000000007918 */ /* 0x000fe20000000000 */
[----:B------:R-:W-:-:S04]  /*0f80*/  UIADD3 UR5, UPT, UPT, UR4, 0x80, URZ ;  /* 0x0000008004057890 */ /* 0x000fc8000fffe0ff */
[----:B------:R-:W-:-:S04]  /*0f90*/  UIADD3 UR32, UP0, UPT, UR5, UR12, URZ ;  /* 0x0000000c05207290 */ /* 0x000fc8000ff1e0ff */
[----:B------:R-:W-:Y:S01]  /*0fa0*/  ULEA.HI.X.SX32 UR33, UR5, UR13, 0x1, UP0 ;  /* 0x0000000d05217291 */ /* 0x000fe200080f0eff */
[----:B------:R-:W-:Y:S11]  /*0fb0*/  @P0 BRA `(.L_x_34) ;  /* 0x0000000000300947 */ /* 0x000ff60003800000 */
[----:B----45:R-:W4:Y:S01]  /*0fc0*/  S2R R4, SR_LANEID ;  /* 0x0000000000047919 */ /* 0x030f220000000000 */
[----:B------:R-:W-:Y:S05]  /*0fd0*/  WARPSYNC.ALL ;  /* 0x0000000000007948 */ /* 0x000fea0003800000 */
[----:B------:R-:W-:Y:S01]  /*0fe0*/  NOP ;  /* 0x0000000000007918 */ /* 0x000fe20000000000 */
[----:B----4-:R-:W-:-:S05]  /*0ff0*/  IMAD.SHL.U32 R6, R4, 0x4, RZ ;  /* 0x0000000404067824 */ /* 0x010fca00078e00ff */
[----:B------:R-:W4:Y:S01]  /*1000*/  LDS R7, [R6+UR10] ;  /* 0x0000000a06077984 */ /* 0x000f220008000800 */
[----:B------:R-:W-:-:S05]  /*1010*/  IADD3 R4, P1, PT, R6, UR32, RZ ;  /* 0x0000002006047c10 */ /* 0x000fca000ff3e0ff */
[----:B------:R-:W-:-:S05]  /*1020*/  IMAD.X R5, RZ, RZ, UR33, P1 ;  /* 0x00000021ff057e24 */ /* 0x000fca00088e06ff */
[----:B----4-:R4:W5:Y:S01]  /*1030*/  ATOMG.E.EXCH.STRONG.GPU PT, RZ, [R4], R7 ;  /* 0x0000000704ff73a8 */ /* 0x01096200041ee100 */
[----:B------:R-:W-:-:S04]  /*1040*/  DEPBAR {5,4,3,2,1,0} ;  /* 0x0000003f0000791a */ /* 0x000fc80000000000 */
[----:B------:R-:W2:Y:S02]  /*1050*/  CCTL.E.C.LDCU.IV.DEEP [UR32] ;  /* 0x0000000020007540 */ /* 0x000ea40009c08000 */
[----:B--2---:R4:W-:Y:S01]  /*1060*/  UTMACCTL.IV [UR32] ;  /* 0x00000000200079b9 */ /* 0x0049e20008000000 */
[----:B------:R-:W-:Y:S01]  /*1070*/  NOP ;  /* 0x0000000000007918 */ /* 0x000fe20000000000 */
.L_x_34:
[----:B------:R-:W-:Y:S05]  /*1080*/  @P0 BRA `(.L_x_35) ;  /* 0x00000000000c0947 */ /* 0x000fea0003800000 */
[----:B------:R0:W-:Y:S01]  /*1090*/  UTMACMDFLUSH ;  /* 0x00000000000079b7 */ /* 0x0001e20000000000 */
[----:B------:R-:W-:Y:S05]  /*10a0*/  @P0 BRA `(.L_x_35) ;  /* 0x0000000000040947 */ /* 0x000fea0003800000 */
[----:B------:R-:W-:-:S04]  /*10b0*/  DEPBAR.LE SB0, 0x0 ;  /* 0x000080000000791a */ /* 0x000fc80000000000 */
.L_x_35:
[----:B------:R-:W-:Y:S05]  /*10c0*/  WARPSYNC.ALL ;  /* 0x0000000000007948 */ /* 0x000fea0003800000 */
[----:B------:R-:W-:Y:S01]  /*10d0*/  NOP ;  /* 0x0000000000007918 */ /* 0x000fe20000000000 */
[----:B-----5:R-:W-:Y:S06]  /*10e0*/  BAR.SYNC.DEFER_BLOCKING 0x0 ;  /* 0x0000000000007b1d */ /* 0x020fec0000010000 */
[----:B------:R-:W-:Y:S02]  /*10f0*/  BSSY.RECONVERGENT B3, `(.L_x_36) ;  /* 0x000000b000037945 */ /* 0x000fe40003800200 */
[----:B------:R-:W-:Y:S06]  /*1100*/  BAR.SYNC.DEFER_BLOCKING 0x0 ;  /* 0x0000000000007b1d */ /* 0x000fec0000010000 */
[----:B------:R5:W-:Y:S01]  /*1110*/  @!P0 STS [R11], RZ ;  /* 0x000000ff0b008388 */ /* 0x000be20000000800 */
[----:B------:R-:W-:Y:S01]  /*1120*/  NOP ;  /* 0x0000000000007918 */ /* 0x000fe20000000000 */
[----:B------:R-:W-:Y:S05]  /*1130*/  @P3 BRA `(.L_x_37) ;  /* 0x0000000000183947 */ /* 0x000fea0003800000 */
[----:B----4-:R-:W4:Y:S01]  /*1140*/  LDS R4, [UR10+0x8] ;  /* 0x0000080aff047984 */ /* 0x010f220008000800 */
[----:B------:R-:W2:Y:S01]  /*1150*/  LDC.64 R6, c[0x0][0x390] ;  /* 0x0000e400ff067b82 */ /* 0x000ea20000000a00 */
[----:B------:R-:W-:Y:S02]  /*1160*/  IMAD.MOV.U32 R5, RZ, RZ, 0x70 ;  /* 0x00000070ff057424 */ /* 0x000fe400078e00ff */
[----:B--2---:R2:W-:Y:S03]  /*1170*/  STS.64 [UR10], R6 ;  /* 0x00000006ff007988 */ /* 0x0045e60008000a0a */
[----:B----4-:R-:W-:-:S05]  /*1180*/  LOP3.LUT R4, R4, 0x10, R5, 0xd8, !PT ;  /* 0x0000001004047812 */ /* 0x010fca00078ed805 */
[----:B------:R2:W-:Y:S02]  /*1190*/  STS [UR10+0x8], R4 ;  /* 0x00000804ff007988 */ /* 0x0005e4000800080a */
.L_x_37:
[----:B----4-:R-:W-:Y:S05]  /*11a0*/  BSYNC.RECONVERGENT B3 ;  /* 0x0000000000037941 */ /* 0x010fea0003800200 */
.L_x_36:
[----:B------:R-:W-:Y:S04]  /*11b0*/  BSSY.RECONVERGENT B4, `(.L_x_38) ;  /* 0x0000011000047945 */ /* 0x000fe80003800200 */
[----:B------:R-:W-:Y:S04]  /*11c0*/  BSSY.RELIABLE B3, `(.L_x_39) ;  /* 0x000000e000037945 */ /* 0x000fe80003800100 */
[----:B------:R-:W-:Y:S05]  /*11d0*/  @P3 BRA `(.L_x_40) ;  /* 0x0000000000243947 */ /* 0x000fea0003800000 */
[----:B--2---:R-:W2:Y:S01]  /*11e0*/  LDS R4, [UR10+0x34] ;  /* 0x0000340aff047984 */ /* 0x004ea20008000800 */
[----:B------:R-:W-:-:S05]  /*11f0*/  IMAD.MOV.U32 R5, RZ, RZ, 0x3f000000 ;  /* 0x3f000000ff057424 */ /* 0x000fca00078e00ff */
[----:B--2---:R-:W-:-:S05]  /*1200*/  LOP3.LUT R4, R4, 0xff000000, R5, 0xb8, !PT ;  /* 0xff00000004047812 */ /* 0x004fca00078eb805 */
[----:B------:R2:W-:Y:S01]  /*1210*/  STS [UR10+0x34], R4 ;  /* 0x00003404ff007988 */ /* 0x0005e2000800080a */
[----:B------:R-:W-:Y:S05]  /*1220*/  @P3 BRA `(.L_x_41) ;  /* 0x00000000001c3947 */ /* 0x000fea0003800000 */
[----:B--2---:R-:W2:Y:S01]  /*1230*/  LDS R4, [UR10+0x38] ;  /* 0x0000380aff047984 */ /* 0x004ea20008000800 */
[----:B------:R-:W-:-:S05]  /*1240*/  IMAD.MOV.U32 R5, RZ, RZ, 0x3f ;  /* 0x0000003fff057424 */ /* 0x000fca00078e00ff */
[----:B--2---:R-:W-:-:S05]  /*1250*/  LOP3.LUT R4, R4, 0xff, R5, 0xb8, !PT ;  /* 0x000000ff04047812 */ /* 0x004fca00078eb805 */
[----:B------:R4:W-:Y:S02]  /*1260*/  STS [UR10+0x38], R4 ;  /* 0x00003804ff007988 */ /* 0x0009e4000800080a */
.L_x_40:
[----:B------:R-:W-:Y:S05]  /*1270*/  @P3 BREAK.RELIABLE B3 ;  /* 0x0000000000033942 */ /* 0x000fea0003800100 */
[----:B------:R-:W-:Y:S05]  /*1280*/  @P3 BRA `(.L_x_42) ;  /* 0x00000000000c3947 */ /* 0x000fea0003800000 */
[----:B------:R2:W-:Y:S02]  /*1290*/  STS [UR10+0x20], R3 ;  /* 0x00002003ff007988 */ /* 0x0005e4000800080a */
.L_x_41:
[----:B------:R-:W-:Y:S05]  /*12a0*/  BSYNC.RELIABLE B3 ;  /* 0x0000000000037941 */ /* 0x000fea0003800100 */
.L_x_39:
[----:B------:R2:W-:Y:S02]  /*12b0*/  @!P3 STS [UR10+0x24], R2 ;  /* 0x00002402ff00b988 */ /* 0x0005e4000800080a */
.L_x_42:
[----:B------:R-:W-:Y:S05]  /*12c0*/  BSYNC.RECONVERGENT B4 ;  /* 0x0000000000047941 */ /* 0x000fea0003800200 */
.L_x_38:
[----:B------:R-:W-:Y:S05]  /*12d0*/  WARPSYNC.ALL ;  /* 0x0000000000007948 */ /* 0x000fea0003800000 */
[----:B------:R-:W-:Y:S01]  /*12e0*/  NOP ;  /* 0x0000000000007918 */ /* 0x000fe20000000000 */
[----:B------:R-:W-:Y:S04]  /*12f0*/  BSSY.RECONVERGENT B4, `(.L_x_43) ;  /* 0x000000e000047945 */ /* 0x000fe80003800200 */
[----:B------:R-:W-:Y:S05]  /*1300*/  @P3 BRA `(.L_x_44) ;  /* 0x0000000000303947 */ /* 0x000fea0003800000 */
[----:B--23--:R-:W2:Y:S01]  /*1310*/  LDS R3, [UR10+0x34] ;  /* 0x0000340aff037984 */ /* 0x00cea20008000800 */
[----:B----4-:R-:W3:Y:S03]  /*1320*/  LDC.64 R4, c[0x0][0x3b8] ;  /* 0x0000ee00ff047b82 */ /* 0x010ee60000000a00 */
[----:B------:R-:W4:Y:S01]  /*1330*/  LDS R2, [UR10+0x1c] ;  /* 0x00001c0aff027984 */ /* 0x000f220008000800 */
[C---:B---3--:R-:W-:Y:S01]  /*1340*/  SHF.L.U64.HI R5, R4.reuse, 0x1, R5 ;  /* 0x0000000104057819 */ /* 0x048fe20000010205 */
[----:B------:R-:W-:-:S03]  /*1350*/  IMAD.SHL.U32 R4, R4, 0x2, RZ ;  /* 0x0000000204047824 */ /* 0x000fc600078e00ff */
[--C-:B------:R-:W-:Y:S02]  /*1360*/  SHF.R.U32.HI R7, RZ, 0x4, R5.reuse ;  /* 0x00000004ff077819 */ /* 0x100fe40000011605 */
[----:B------:R-:W-:-:S05]  /*1370*/  SHF.R.U64 R4, R4, 0x4, R5 ;  /* 0x0000000404047819 */ /* 0x000fca0000001205 */
[----:B------:R3:W-:Y:S01]  /*1380*/  STS [UR10+0xc], R4 ;  /* 0x00000c04ff007988 */ /* 0x0007e2000800080a */
[----:B--2---:R-:W-:Y:S02]  /*1390*/  LOP3.LUT R3, R3, 0x7, RZ, 0xb8, !PT ;  /* 0x0000000703037812 */ /* 0x004fe400078eb8ff */
[----:B----4-:R-:W-:-:S03]  /*13a0*/  LOP3.LUT R2, R2, 0xf, R7, 0xb8, !PT ;  /* 0x0000000f02027812 */ /* 0x010fc600078eb807 */
[----:B------:R3:W-:Y:S04]  /*13b0*/  STS [UR10+0x34], R3 ;  /* 0x00003403ff007988 */ /* 0x0007e8000800080a */
[----:B------:R3:W-:Y:S02]  /*13c0*/  STS [UR10+0x1c], R2 ;  /* 0x00001c02ff007988 */ /* 0x0007e4000800080a */
.L_x_44:
[----:B------:R-:W-:Y:S05]  /*13d0*/  BSYNC.RECONVERGENT B4 ;  /* 0x0000000000047941 */ /* 0x000fea0003800200 */
.L_x_43:
[----:B------:R-:W-:Y:S04]  /*13e0*/  BSSY.RECONVERGENT B5, `(.L_x_45) ;  /* 0x000001a000057945 */ /* 0x000fe80003800200 */
[----:B------:R-:W-:Y:S04]  /*13f0*/  BSSY.RELIABLE B4, `(.L_x_46) ;  /* 0x0000015000047945 */ /* 0x000fe80003800100 */
[----:B------:R-:W-:Y:S05]  /*1400*/  @P3 BRA `(.L_x_47) ;  /* 0x0000000000203947 */ /* 0x000fea0003800000 */
[----:B--23--:R-:W2:Y:S02]  /*1410*/  LDS R2, [UR10+0x34] ;  /* 0x0000340aff027984 */ /* 0x00cea40008000800 */
[----:B--2---:R-:W-:-:S05]  /*1420*/  LOP3.LUT R2, R2, 0x38, RZ, 0xb8, !PT ;  /* 0x0000003802027812 */ /* 0x004fca00078eb8ff */
[----:B------:R2:W-:Y:S01]  /*1430*/  STS [UR10+0x34], R2 ;  /* 0x00003402ff007988 */ /* 0x0005e2000800080a */
[----:B------:R-:W-:Y:S05]  /*1440*/  @P3 BRA `(.L_x_48) ;  /* 0x0000000000203947 */ /* 0x000fea0003800000 */
[----:B--2---:R-:W2:Y:S01]  /*1450*/  LDS R2, [UR10+0x8] ;  /* 0x0000080aff027984 */ /* 0x004ea20008000800 */
[----:B------:R-:W-:-:S05]  /*1460*/  IMAD.MOV.U32 R3, RZ, RZ, 0x780 ;  /* 0x00000780ff037424 */ /* 0x000fca00078e00ff */
[----:B--2---:R-:W-:-:S05]  /*1470*/  LOP3.LUT R2, R2, 0x500, R3, 0xd8, !PT ;  /* 0x0000050002027812 */ /* 0x004fca00078ed803 */
[----:B------:R2:W-:Y:S02]  /*1480*/  STS [UR10+0x8], R2 ;  /* 0x00000802ff007988 */ /* 0x0005e4000800080a */
.L_x_47:
[----:B------:R-:W-:Y:S05]  /*1490*/  @P3 BRA `(.L_x_49) ;  /* 0x0000000000283947 */ /* 0x000fea0003800000 */
[----:B--23--:R-:W2:Y:S02]  /*14a0*/  LDS R2, [UR10+0x8] ;  /* 0x0000080aff027984 */ /* 0x00cea40008000800 */
[----:B--2---:R-:W-:-:S05]  /*14b0*/  LOP3.LUT R2, R2, 0x1800, RZ, 0xb8, !PT ;  /* 0x0000180002027812 */ /* 0x004fca00078eb8ff */
[----:B------:R3:W-:Y:S02]  /*14c0*/  STS [UR10+0x8], R2 ;  /* 0x00000802ff007988 */ /* 0x0007e4000800080a */
.L_x_48:
[----:B------:R-:W-:Y:S05]  /*14d0*/  @P3 BREAK.RELIABLE B4 ;  /* 0x0000000000043942 */ /* 0x000fea0003800100 */
[----:B------:R-:W-:Y:S05]  /*14e0*/  @P3 BRA `(.L_x_50) ;  /* 0x0000000000243947 */ /* 0x000fea0003800000 */
[----:B--23--:R-:W2:Y:S01]  /*14f0*/  LDS R2, [UR10+0x8] ;  /* 0x0000080aff027984 */ /* 0x00cea20008000800 */
[----:B------:R-:W-:-:S05]  /*1500*/  IMAD.MOV.U32 R3, RZ, RZ, 0x6000 ;  /* 0x00006000ff037424 */ /* 0x000fca00078e00ff */
[----:B--2---:R-:W-:-:S04]  /*1510*/  LOP3.LUT R2, R2, 0x6000, R3, 0xd8, !PT ;  /* 0x0000600002027812 */ /* 0x004fc800078ed803 */
[----:B------:R-:W-:-:S05]  /*1520*/  LOP3.LUT R2, R2, 0x400000, RZ, 0xb8, !PT ;  /* 0x0040000002027812 */ /* 0x000fca00078eb8ff */
[----:B------:R2:W-:Y:S02]  /*1530*/  STS [UR10+0x8], R2 ;  /* 0x00000802ff007988 */ /* 0x0005e4000800080a */
.L_x_49:
[----:B------:R-:W-:Y:S05]  /*1540*/  BSYNC.RELIABLE B4 ;  /* 0x0000000000047941 */ /* 0x000fea0003800100 */
.L_x_46:
[----:B--23--:R-:W2:Y:S02]  /*1550*/  @!P3 LDS R2, [UR10+0x8] ;  /* 0x0000080aff02b984 */ /* 0x00cea40008000800 */
[----:B--2---:R-:W-:-:S05]  /*1560*/  @!P3 LOP3.LUT R2, R2, 0x8000, RZ, 0xb8, !PT ;  /* 0x000080000202b812 */ /* 0x004fca00078eb8ff */
[----:B------:R2:W-:Y:S02]  /*1570*/  @!P3 STS [UR10+0x8], R2 ;  /* 0x00000802ff00b988 */ /* 0x0005e4000800080a */
.L_x_50:
[----:B------:R-:W-:Y:S05]  /*1580*/  BSYNC.RECONVERGENT B5 ;  /* 0x0000000000057941 */ /* 0x000fea0003800200 */
.L_x_45:
[----:B------:R-:W-:Y:S05]  /*1590*/  WARPSYNC.ALL ;  /* 0x0000000000007948 */ /* 0x000fea0003800000 */
[----:B------:R-:W-:Y:S01]  /*15a0*/  NOP ;  /* 0x0000000000007918 */ /* 0x000fe20000000000 */
[----:B------:R-:W-:-:S04]  /*15b0*/  UIADD3 UR4, UPT, UPT, UR4, 0x100, URZ ;  /* 0x0000010004047890 */ /* 0x000fc8000fffe0ff */
[----:B------:R-:W-:-:S04]  /*15c0*/  UIADD3 UR12, UP0, UPT, UR4, UR12, URZ ;  /* 0x0000000c040c7290 */ /* 0x000fc8000ff1e0ff */
[----:B------:R-:W-:Y:S01]  /*15d0*/  ULEA.HI.X.SX32 UR13, UR4, UR13, 0x1, UP0 ;  /* 0x0000000d040d7291 */ /* 0x000fe200080f0eff */
[----:B------:R-:W-:Y:S11]  /*15e0*/  @P0 BRA `(.L_x_51) ;  /* 0x0000000000300947 */ /* 0x000ff60003800000 */
[----:B--23--:R-:W2:Y:S01]  /*15f0*/  S2R R2, SR_LANEID ;  /* 0x0000000000027919 */ /* 0x00cea20000000000 */
[----:B------:R-:W-:Y:S05]  /*1600*/  WARPSYNC.ALL ;  /* 0x0000000000007948 */ /* 0x000fea0003800000 */
[----:B------:R-:W-:Y:S01]  /*1610*/  NOP ;  /* 0x0000000000007918 */ /* 0x000fe20000000000 */
[----:B--2-4-:R-:W-:-:S05]  /*1620*/  IMAD.SHL.U32 R4, R2, 0x4, RZ ;  /* 0x0000000402047824 */ /* 0x014fca00078e00ff */
[----:B------:R-:W2:Y:S01]  /*1630*/  LDS R5, [R4+UR10] ;  /* 0x0000000a04057984 */ /* 0x000ea20008000800 */
[----:B------:R-:W-:-:S05]  /*1640*/  IADD3 R2, P1, PT, R4, UR12, RZ ;  /* 0x0000000c04027c10 */ /* 0x000fca000ff3e0ff */
[----:B------:R-:W-:-:S05]  /*1650*/  IMAD.X R3, RZ, RZ, UR13, P1 ;  /* 0x0000000dff037e24 */ /* 0x000fca00088e06ff */
[----:B--2---:R2:W3:Y:S01]  /*1660*/  ATOMG.E.EXCH.STRONG.GPU PT, RZ, [R2], R5 ;  /* 0x0000000502ff73a8 */ /* 0x0044e200041ee100 */
[----:B------:R-:W-:-:S04]  /*1670*/  DEPBAR {5,4,3,2,1,0} ;  /* 0x0000003f0000791a */ /* 0x000fc80000000000 */
[----:B------:R-:W4:Y:S02]  /*1680*/  CCTL.E.C.LDCU.IV.DEEP [UR12] ;  /* 0x000000000c007540 */ /* 0x000f240009c08000 */
[----:B----4-:R2:W-:Y:S01]  /*1690*/  UTMACCTL.IV [UR12] ;  /* 0x000000000c0079b9 */ /* 0x0105e20008000000 */
[----:B------:R-:W-:Y:S01]  /*16a0*/  NOP ;  /* 0x0000000000007918 */ /* 0x000fe20000000000 */
.L_x_51:
[----:B------:R-:W-:Y:S05]  /*16b0*/  @P0 BRA `(.L_x_52) ;  /* 0x00000000000c0947 */ /* 0x000fea0003800000 */
[----:B------:R0:W-:Y:S01]  /*16c0*/  UTMACMDFLUSH ;  /* 0x00000000000079b7 */ /* 0x0001e20000000000 */
[----:B------:R-:W-:Y:S05]  /*16d0*/  @P0 BRA `(.L_x_52) ;  /* 0x0000000000040947 */ /* 0x000fea0003800000 */
[----:B------:R-:W-:-:S04]  /*16e0*/  DEPBAR.LE SB0, 0x0 ;  /* 0x000080000000791a */ /* 0x000fc80000000000 */
.L_x_52:
[----:B------:R-:W-:Y:S05]  /*16f0*/  WARPSYNC.ALL ;  /* 0x0000000000007948 */ /* 0x000fea0003800000 */
[----:B------:R-:W-:Y:S01]  /*1700*/  NOP ;  /* 0x0000000000007918 */ /* 0x000fe20000000000 */
[----:B---3--:R-:W-:Y:S01]  /*1710*/  BAR.SYNC.DEFER_BLOCKING 0x0 ;  /* 0x0000000000007b1d */ /* 0x008fe20000010000 */
[----:B--2---:R-:W-:Y:S01]  /*1720*/  SHF.R.U32.HI R2, RZ, 0x5, R0 ;  /* 0x00000005ff027819 */ /* 0x004fe20000011600 */
[----:B------:R-:W-:Y:S01]  /*1730*/  UIADD3 UR6, UPT, UPT, UR10, 0x18010, URZ ;  /* 0x000180100a067890 */ /* 0x000fe2000fffe0ff */
[----:B------:R-:W-:Y:S01]  /*1740*/  ISETP.GE.AND P0, PT, R10, 0x1, PT ;  /* 0x000000010a00780c */ /* 0x000fe20003f06270 */
[----:B------:R-:W-:Y:S01]  /*1750*/  USHF.L.U32 UR23, UR15, 0x6, URZ ;  /* 0x000000060f177899 */ /* 0x000fe200080006ff */
[----:B------:R-:W-:Y:S01]  /*1760*/  R2UR UR14, R2 ;  /* 0x00000000020e72ca */ /* 0x000fe200000e0000 */
[----:B------:R-:W-:Y:S01]  /*1770*/  VOTEU.ALL UP0, P3 ;  /* 0x0000000000ff7886 */ /* 0x000fe20001800000 */
[----:B------:R-:W-:Y:S01]  /*1780*/  UMOV UR4, 0x1 ;  /* 0x0000000100047882 */ /* 0x000fe20000000000 */
[----:B------:R-:W-:Y:S01]  /*1790*/  VOTEU.ALL UP1, P3 ;  /* 0x0000000000ff7886 */ /* 0x000fe20001820000 */
[----:B------:R-:W-:Y:S01]  /*17a0*/  USHF.L.U32 UR7, UR7, 0x7, URZ ;  /* 0x0000000707077899 */ /* 0x000fe200080006ff */
[----:B------:R-:W-:Y:S01]  /*17b0*/  BSSY.RECONVERGENT B5, `(.L_x_53) ;  /* 0x0000018000057945 */ /* 0x000fe20003800200 */
[----:B------:R-:W-:-:S04]  /*17c0*/  @!UP0 UIADD3 UR16, UPT, UPT, -UR4, 0x100000, URZ ;  /* 0x0010000004108890 */ /* 0x000fc8000fffe1ff */
[----:B------:R-:W-:Y:S02]  /*17d0*/  @!UP0 USHF.L.U32 UR17, UR16, 0xb, URZ ;  /* 0x0000000b10118899 */ /* 0x000fe400080006ff */
[----:B------:R-:W-:Y:S02]  /*17e0*/  @!UP0 USHF.L.U32 UR16, UR16, 0x1, URZ ;  /* 0x0000000110108899 */ /* 0x000fe400080006ff */
[----:B------:R-:W-:-:S04]  /*17f0*/  @!UP0 UIADD3 UR4, UPT, UPT, -UR4, 0x100000, URZ ;  /* 0x0010000004048890 */ /* 0x000fc8000fffe1ff */
[----:B------:R-:W-:Y:S02]  /*1800*/  @!UP0 USHF.L.U32 UR5, UR4, 0xb, URZ ;  /* 0x0000000b04058899 */ /* 0x000fe400080006ff */
[----:B------:R-:W-:Y:S01]  /*1810*/  @!UP0 USHF.L.U32 UR4, UR4, 0x1, URZ ;  /* 0x0000000104048899 */ /* 0x000fe200080006ff */
[----:B------:R-:W-:Y:S01]  /*1820*/  VOTEU.ALL UP0, P3 ;  /* 0x0000000000ff7886 */ /* 0x000fe20001800000 */
[----:B------:R-:W2:Y:S04]  /*1830*/  FENCE.VIEW.ASYNC.S ;  /* 0x00000000000073c6 */ /* 0x000ea80000000000 */
[----:B--2---:R2:W3:Y:S06]  /*1840*/  @!UP0 SYNCS.EXCH.64 URZ, [UR10+0x18000], UR16 ;  /* 0x018000100aff85b2 */ /* 0x0044ec0008000100 */
[----:B------:R2:W3:Y:S02]  /*1850*/  @!UP1 SYNCS.EXCH.64 URZ, [UR10+0x18010], UR4 ;  /* 0x018010040aff95b2 */ /* 0x0004e40008000100 */
[----:B---3--:R-:W-:Y:S06]  /*1860*/  BAR.SYNC.DEFER_BLOCKING 0x0 ;  /* 0x0000000000007b1d */ /* 0x008fec0000010000 */
[----:B------:R-:W-:Y:S05]  /*1870*/  @P3 BRA `(.L_x_54) ;  /* 0x00000000002c3947 */ /* 0x000fea0003800000 */
[----:B--2---:R-:W-:Y:S02]  /*1880*/  UMOV UR4, 0x1 ;  /* 0x0000000100047882 */ /* 0x004fe40000000000 */
[----:B------:R-:W-:-:S04]  /*1890*/  UIADD3 UR16, UPT, UPT, -UR4, 0x100000, URZ ;  /* 0x0010000004107890 */ /* 0x000fc8000fffe1ff */
[----:B------:R-:W-:Y:S02]  /*18a0*/  USHF.L.U32 UR17, UR16, 0xb, URZ ;  /* 0x0000000b10117899 */ /* 0x000fe400080006ff */
[----:B------:R-:W-:Y:S02]  /*18b0*/  USHF.L.U32 UR16, UR16, 0x1, URZ ;  /* 0x0000000110107899 */ /* 0x000fe400080006ff */
[----:B------:R-:W-:-:S04]  /*18c0*/  UIADD3 UR4, UPT, UPT, -UR4, 0x100000, URZ ;  /* 0x0010000004047890 */ /* 0x000fc8000fffe1ff */
[----:B------:R-:W-:Y:S02]  /*18d0*/  USHF.L.U32 UR5, UR4, 0xb, URZ ;  /* 0x0000000b04057899 */ /* 0x000fe400080006ff */
[----:B------:R-:W-:Y:S01]  /*18e0*/  USHF.L.U32 UR4, UR4, 0x1, URZ ;  /* 0x0000000104047899 */ /* 0x000fe200080006ff */
[----:B------:R-:W2:Y:S03]  /*18f0*/  FENCE.VIEW.ASYNC.S ;  /* 0x00000000000073c6 */ /* 0x000ea60000000000 */
[----:B--2---:R3:W2:Y:S08]  /*1900*/  SYNCS.EXCH.64 URZ, [UR10+0x18008], UR16 ;  /* 0x018008100aff75b2 */ /* 0x0046b00008000100 */
[----:B------:R3:W4:Y:S02]  /*1910*/  SYNCS.EXCH.64 URZ, [UR10+0x18018], UR4 ;  /* 0x018018040aff75b2 */ /* 0x0007240008000100 */
[----:B---3--:R-:W-:Y:S01]  /*1920*/  NOP ;  /* 0x0000000000007918 */ /* 0x008fe20000000000 */
.L_x_54:
[----:B--2---:R-:W-:Y:S05]  /*1930*/  BSYNC.RECONVERGENT B5 ;  /* 0x0000000000057941 */ /* 0x004fea0003800200 */
.L_x_53:
[----:B------:R-:W-:Y:S05]  /*1940*/  @!P0 BRA `(.L_x_55) ;  /* 0x0000000c00508947 */ /* 0x000fea0003800000 */
[----:B----4-:R-:W-:Y:S01]  /*1950*/  BAR.SYNC.DEFER_BLOCKING 0x0 ;  /* 0x0000000000007b1d */ /* 0x010fe20000010000 */
[----:B------:R-:W-:Y:S01]  /*1960*/  ELECT P1, URZ, PT ;  /* 0x0000000000ff782f */ /* 0x000fe20003820000 */
[----:B------:R-:W-:Y:S01]  /*1970*/  @!P3 IMAD.MOV.U32 R2, RZ, RZ, 0xc000 ;  /* 0x0000c000ff02b424 */ /* 0x000fe200078e00ff */
[----:B------:R-:W-:Y:S02]  /*1980*/  ULOP3.LUT UR4, UR14, 0x1, URZ, 0xc0, !UPT ;  /* 0x000000010e047892 */ /* 0x000fe4000f8ec0ff */
[C---:B------:R-:W-:Y:S02]  /*1990*/  ISETP.LT.U32.AND P1, PT, R68.reuse, 0x40, P1 ;  /* 0x000000404400780c */ /* 0x040fe40000f21070 */
[----:B------:R-:W-:Y:S01]  /*19a0*/  ELECT P0, URZ, PT ;  /* 0x0000000000ff782f */ /* 0x000fe20003800000 */
[----:B------:R-:W-:Y:S02]  /*19b0*/  ULEA UR5, UR4, UR10, 0xd ;  /* 0x0000000a04057291 */ /* 0x000fe4000f8e68ff */
[----:B------:R-:W-:Y:S01]  /*19c0*/  USHF.L.U32 UR22, UR4, 0x6, URZ ;  /* 0x0000000604167899 */ /* 0x000fe200080006ff */
[----:B------:R-:W-:Y:S01]  /*19d0*/  ISETP.LT.U32.AND P0, PT, R68, 0x40, P0 ;  /* 0x000000404400780c */ /* 0x000fe20000701070 */
[----:B------:R-:W-:Y:S01]  /*19e0*/  ULEA UR16, UR4, UR5, 0xd ;  /* 0x0000000504107291 */ /* 0x000fe2000f8e68ff */
[----:B------:R-:W-:-:S04]  /*19f0*/  UMOV UR19, UR7 ;  /* 0x0000000700137c82 */ /* 0x000fc80008000000 */
[----:B------:R-:W-:Y:S01]  /*1a00*/  UMOV UR18, UR22 ;  /* 0x0000001600127c82 */ /* 0x000fe20008000000 */
[----:B------:R-:W-:Y:S01]  /*1a10*/  VOTEU.ANY UP0, P1 ;  /* 0x0000000000ff7886 */ /* 0x000fe20000800100 */
[----:B------:R-:W-:-:S04]  /*1a20*/  VOTEU.ANY UP2, P1 ;  /* 0x0000000000ff7886 */ /* 0x000fc80000840100 */
[----:B------:R-:W-:Y:S01]  /*1a30*/  @UP0 UIADD3 UR20, UPT, UPT, UR5, 0x10000, URZ ;  /* 0x0001000005140890 */ /* 0x000fe2000fffe0ff */
[----:B------:R2:W-:Y:S01]  /*1a40*/  @!P3 SYNCS.ARRIVE.TRANS64 RZ, [UR10+0x18000], R2 ;  /* 0x01800002ffffb9a7 */ /* 0x0005e2000800000a */
[----:B------:R-:W-:Y:S01]  /*1a50*/  @UP0 UIADD3 UR21, UPT, UPT, UR10, 0x18000, URZ ;  /* 0x000180000a150890 */ /* 0x000fe2000fffe0ff */
[----:B------:R-:W-:Y:S06]  /*1a60*/  BAR.SYNC.DEFER_BLOCKING 0x0 ;  /* 0x0000000000007b1d */ /* 0x000fec0000010000 */
[----:B------:R-:W-:Y:S01]  /*1a70*/  VOTEU.ANY UP1, P0 ;  /* 0x0000000000ff7886 */ /* 0x000fe20000020100 */
[----:B------:R-:W-:-:S04]  /*1a80*/  VOTEU.ANY UP0, P0 ;  /* 0x0000000000ff7886 */ /* 0x000fc80000000100 */
[----:B------:R-:W-:Y:S01]  /*1a90*/  @UP1 UIADD3 UR17, UPT, UPT, UR10, 0x18000, URZ ;  /* 0x000180000a111890 */ /* 0x000fe2000fffe0ff */
[----:B------:R2:W-:Y:S01]  /*1aa0*/  @UP2 UTMALDG.2D [UR20], [UR8] ;  /* 0x00000014080025b4 */ /* 0x0005e20008008000 */
[----:B------:R3:W-:Y:S06]  /*1ab0*/  MEMBAR.ALL.CTA ;  /* 0x0000000000007992 */ /* 0x0007ec0000008000 */
[----:B---3--:R-:W3:Y:S02]  /*1ac0*/  FENCE.VIEW.ASYNC.S ;  /* 0x00000000000073c6 */ /* 0x008ee40000000000 */
[----:B---3--:R-:W-:Y:S06]  /*1ad0*/  BAR.SYNC.DEFER_BLOCKING 0x0 ;  /* 0x0000000000007b1d */ /* 0x008fec0000010000 */
[----:B------:R2:W-:Y:S01]  /*1ae0*/  @UP0 UTMALDG.2D [UR16], [UR32] ;  /* 0x00000010200005b4 */ /* 0x0005e20008008000 */
[----:B------:R-:W-:Y:S01]  /*1af0*/  UISETP.NE.U32.AND UP0, UPT, UR14, URZ, UPT ;  /* 0x000000ff0e00728c */ /* 0x000fe2000bf05070 */
[----:B------:R-:W-:Y:S06]  /*1b00*/  BAR.SYNC.DEFER_BLOCKING 0x0 ;  /* 0x0000000000007b1d */ /* 0x000fec0000010000 */
[----:B------:R-:W3:Y:S02]  /*1b10*/  SYNCS.PHASECHK.TRANS64.TRYWAIT P0, [UR10+0x18000], RZ ;  /* 0x018000ffff0075a7 */ /* 0x000ee4000800110a */
[----:B--23--:R-:W-:Y:S05]  /*1b20*/  @!P0 BRA `(.L_x_56) ;  /* 0x0000001000ec8947 */ /* 0x00cfea0003800000 */
.L_x_70:
[----:B------:R-:W-:Y:S05]  /*1b30*/  BRA.U UP0, `(.L_x_57) ;  /* 0x0000000100c87547 */ /* 0x000fea000b800000 */
[----:B------:R-:W-:Y:S02]  /*1b40*/  USHF.R.U32.HI UR16, URZ, 0x4, UR10 ;  /* 0x00000004ff107899 */ /* 0x000fe4000801160a */
[----:B------:R-:W-:Y:S02]  /*1b50*/  UIADD3 UR15, UPT, UPT, UR10, 0x10000, URZ ;  /* 0x000100000a0f7890 */ /* 0x000fe4000fffe0ff */
[----:B------:R-:W-:Y:S02]  /*1b60*/  USGXT.U32 UR16, UR16, 0xe ;  /* 0x0000000e1010789a */ /* 0x000fe40008000000 */
[----:B------:R-:W-:Y:S02]  /*1b70*/  USHF.R.U32.HI UR15, URZ, 0x4, UR15 ;  /* 0x00000004ff0f7899 */ /* 0x000fe4000801160f */
[----:B------:R-:W-:Y:S02]  /*1b80*/  UIADD3 UR48, UP0, UPT, UR16, 0x2, URZ ;  /* 0x0000000210307890 */ /* 0x000fe4000ff1e0ff */
[----:B------:R-:W-:Y:S01]  /*1b90*/  USGXT.U32 UR18, UR15, 0xe ;  /* 0x0000000e0f12789a */ /* 0x000fe20008000000 */
[----:B------:R-:W-:Y:S01]  /*1ba0*/  UMOV UR5, URZ ;  /* 0x000000ff00057c82 */ /* 0x000fe20008000000 */
[----:B------:R-:W-:Y:S01]  /*1bb0*/  UMOV UR4, URZ ;  /* 0x000000ff00047c82 */ /* 0x000fe20008000000 */
[----:B------:R-:W-:-:S02]  /*1bc0*/  UIADD3.X UR49, UPT, UPT, UR5, 0x40004040, URZ, UP0, !UPT ;  /* 0x4000404005317890 */ /* 0x000fc400087fe4ff */
[----:B------:R-:W-:Y:S02]  /*1bd0*/  UIADD3 UR50, UP0, UPT, UR18, 0x2, URZ ;  /* 0x0000000212327890 */ /* 0x000fe4000ff1e0ff */
[----:B------:R-:W-:Y:S02]  /*1be0*/  UIADD3.64 UR24, UPT, UPT, UR48, 0x2, URZ ;  /* 0x0000000230187897 */ /* 0x000fe4000fffe0ff */
[----:B------:R-:W-:Y:S02]  /*1bf0*/  UIADD3.X UR51, UPT, UPT, UR4, 0x40004040, URZ, UP0, !UPT ;  /* 0x4000404004337890 */ /* 0x000fe400087fe4ff */
[----:B------:R-:W-:Y:S02]  /*1c00*/  UIADD3.64 UR28, UPT, UPT, UR48, 0x4, URZ ;  /* 0x00000004301c7897 */ /* 0x000fe4000fffe0ff */
[----:B------:R-:W-:Y:S02]  /*1c10*/  UIADD3.64 UR4, UPT, UPT, UR50, 0x2, URZ ;  /* 0x0000000232047897 */ /* 0x000fe4000fffe0ff */
[----:B------:R-:W-:-:S02]  /*1c20*/  UIADD3.64 UR26, UPT, UPT, UR50, 0x4, URZ ;  /* 0x00000004321a7897 */ /* 0x000fc4000fffe0ff */
[----:B------:R-:W-:Y:S02]  /*1c30*/  UIADD3.64 UR34, UPT, UPT, UR48, 0x3fe, URZ ;  /* 0x000003fe30227897 */ /* 0x000fe4000fffe0ff */
[----:B------:R-:W-:Y:S02]  /*1c40*/  UIADD3.64 UR30, UPT, UPT, UR50, 0x1fe, URZ ;  /* 0x000001fe321e7897 */ /* 0x000fe4000fffe0ff */
[----:B------:R-:W-:Y:S02]  /*1c50*/  UIADD3.64 UR38, UPT, UPT, UR48, 0x400, URZ ;  /* 0x0000040030267897 */ /* 0x000fe4000fffe0ff */
[----:B------:R-:W-:Y:S02]  /*1c60*/  UIADD3.64 UR36, UPT, UPT, UR50, 0x200, URZ ;  /* 0x0000020032247897 */ /* 0x000fe4000fffe0ff */
[----:B------:R-:W-:Y:S02]  /*1c70*/  UIADD3.64 UR42, UPT, UPT, UR48, 0x402, URZ ;  /* 0x00000402302a7897 */ /* 0x000fe4000fffe0ff */
[----:B------:R-:W-:Y:S01]  /*1c80*/  UIADD3.64 UR40, UPT, UPT, UR50, 0x202, URZ ;  /* 0x0000020232287897 */ /* 0x000fe2000fffe0ff */
[----:B------:R-:W-:Y:S01]  /*1c90*/  UMOV UR20, 0x0 ;  /* 0x0000000000147882 */ /* 0x000fe20000000000 */
[----:B------:R-:W-:Y:S01]  /*1ca0*/  UMOV UR21, 0x4200490 ;  /* 0x0420049000157882 */ /* 0x000fe20000000000 */
[----:B------:R-:W-:Y:S01]  /*1cb0*/  UIADD3.64 UR46, UPT, UPT, UR48, 0x404, URZ ;  /* 0x00000404302e7897 */ /* 0x000fe2000fffe0ff */
[----:B------:R-:W-:Y:S01]  /*1cc0*/  UMOV UR17, 0x40004040 ;  /* 0x4000404000117882 */ /* 0x000fe20000000000 */
[----:B------:R-:W-:Y:S01]  /*1cd0*/  UIADD3.64 UR44, UPT, UPT, UR50, 0x204, URZ ;  /* 0x00000204322c7897 */ /* 0x000fe2000fffe0ff */
[----:B------:R-:W-:Y:S01]  /*1ce0*/  UMOV UR19, 0x40004040 ;  /* 0x4000404000137882 */ /* 0x000fe20000000000 */
[----:B------:R-:W-:Y:S01]  /*1cf0*/  UMOV UR52, 0x0 ;  /* 0x0000000000347882 */ /* 0x000fe20000000000 */
[----:B------:R-:W-:Y:S01]  /*1d00*/  UMOV UR53, 0x4200490 ;  /* 0x0420049000357882 */ /* 0x000fe20000000000 */
[----:B------:R-:W-:Y:S01]  /*1d10*/  UMOV UR54, 0x0 ;  /* 0x0000000000367882 */ /* 0x000fe20000000000 */
[----:B------:R-:W-:Y:S01]  /*1d20*/  UMOV UR55, 0x4200490 ;  /* 0x0420049000377882 */ /* 0x000fe20000000000 */
[----:B------:R2:W-:Y:S01]  /*1d30*/  UTCHMMA gdesc[UR18], gdesc[UR16], tmem[UR11], tmem[UR20], idesc[UR21], !UPT ;  /* 0x00ff1410120075ea */ /* 0x0005e2000f80000b */
[----:B------:R-:W-:Y:S01]  /*1d40*/  UMOV UR56, 0x0 ;  /* 0x0000000000387882 */ /* 0x000fe20000000000 */
[----:B------:R-:W-:Y:S01]  /*1d50*/  UMOV UR57, 0x4200490 ;  /* 0x0420049000397882 */ /* 0x000fe20000000000 */
[----:B------:R2:W-:Y:S01]  /*1d60*/  UTCHMMA gdesc[UR50], gdesc[UR48], tmem[UR11], tmem[UR52], idesc[UR53], UPT ;  /* 0x00ff3430320075ea */ /* 0x0005e2000b80000b */
        /* <DEDUP_REMOVED lines=12> */
[----:B------:R2:W-:Y:S01]  /*1e30*/  UTCHMMA gdesc[UR40], gdesc[UR42], tmem[UR11], tmem[UR62], idesc[UR63], UPT ;  /* 0x00ff3e2a280075ea */ /* 0x0005e2000b80000b */
[----:B------:R2:W-:Y:S01]  /*1e40*/  UTCHMMA gdesc[UR44], gdesc[UR46], tmem[UR11], tmem[UR64], idesc[UR65], UPT ;  /* 0x00ff402e2c0075ea */ /* 0x0005e2000b80000b */
[----:B------:R-:W-:Y:S01]  /*1e50*/  NOP ;  /* 0x0000000000007918 */ /* 0x000fe20000000000 */
.L_x_57:
[----:B------:R-:W-:Y:S01]  /*1e60*/  ELECT P0, URZ, PT ;  /* 0x0000000000ff782f */ /* 0x000fe20003800000 */
[----:B--2---:R-:W-:Y:S01]  /*1e70*/  UMOV UR4, UR6 ;  /* 0x0000000600047c82 */ /* 0x004fe20008000000 */
[----:B------:R-:W-:Y:S02]  /*1e80*/  UMOV UR5, URZ ;  /* 0x000000ff00057c82 */ /* 0x000fe40008000000 */
[----:B------:R-:W-:-:S13]  /*1e90*/  ISETP.LT.U32.AND P0, PT, R68, 0x20, P0 ;  /* 0x000000204400780c */ /* 0x000fda0000701070 */
[----:B------:R-:W-:Y:S01]  /*1ea0*/  VOTEU.ANY UP0, P0 ;  /* 0x0000000000ff7886 */ /* 0x000fe20000000100 */
[----:B------:R-:W-:Y:S01]  /*1eb0*/  VOTEU.ANY UP1, P0 ;  /* 0x0000000000ff7886 */ /* 0x000fe20000020100 */
[----:B------:R-:W-:-:S03]  /*1ec0*/  ISETP.GE.U32.AND P0, PT, R10, 0x81, PT ;  /* 0x000000810a00780c */ /* 0x000fc60003f06070 */
[----:B------:R-:W-:Y:S02]  /*1ed0*/  @UP0 UMOV UR4, UR4 ;  /* 0x0000000400040c82 */ /* 0x000fe40008000000 */
[----:B------:R2:W-:Y:S01]  /*1ee0*/  @UP1 UTCBAR [UR4], URZ ;  /* 0x000000ff040013e9 */ /* 0x0005e200080000ff */
[----:B------:R-:W-:Y:S06]  /*1ef0*/  BAR.SYNC.DEFER_BLOCKING 0x0 ;  /* 0x0000000000007b1d */ /* 0x000fec0000010000 */
[----:B------:R-:W3:Y:S02]  /*1f00*/  SYNCS.PHASECHK.TRANS64.TRYWAIT P1, [UR10+0x18010], RZ ;  /* 0x018010ffff0075a7 */ /* 0x000ee4000802110a */
[----:B--23--:R-:W-:Y:S05]  /*1f10*/  @!P1 BRA `(.L_x_58) ;  /* 0x0000000c00fc9947 */ /* 0x00cfea0003800000 */
.L_x_71:
[----:B------:R-:W-:Y:S01]  /*1f20*/  IMAD.MOV.U32 R2, RZ, RZ, RZ ;  /* 0x000000ffff027224 */ /* 0x000fe200078e00ff */
[----:B------:R-:W-:Y:S06]  /*1f30*/  @!P0 BRA `(.L_x_55) ;  /* 0x0000000400d48947 */ /* 0x000fec0003800000 */
[----:B------:R-:W2:Y:S01]  /*1f40*/  LDCU UR34, c[0x0][0x3a0] ;  /* 0x00007400ff2277ac */ /* 0x000ea20008000800 */
[----:B------:R-:W-:Y:S01]  /*1f50*/  UMOV UR35, 0x80 ;  /* 0x0000008000237882 */ /* 0x000fe20000000000 */
[----:B------:R-:W-:-:S05]  /*1f60*/  UMOV UR15, 0x1 ;  /* 0x00000001000f7882 */ /* 0x000fca0000000000 */
.L_x_62:
[----:B------:R-:W-:Y:S01]  /*1f70*/  BAR.SYNC.DEFER_BLOCKING 0x0 ;  /* 0x0000000000007b1d */ /* 0x000fe20000010000 */
[----:B------:R-:W-:Y:S01]  /*1f80*/  ULEA UR42, UR15, UR10, 0x3 ;  /* 0x0000000a0f2a7291 */ /* 0x000fe2000f8e18ff */
[----:B------:R-:W-:Y:S01]  /*1f90*/  @!P3 IMAD.MOV.U32 R3, RZ, RZ, 0xc000 ;  /* 0x0000c000ff03b424 */ /* 0x000fe200078e00ff */
[----:B------:R-:W-:Y:S01]  /*1fa0*/  ELECT P1, URZ, PT ;  /* 0x0000000000ff782f */ /* 0x000fe20003820000 */
[----:B------:R-:W-:-:S03]  /*1fb0*/  ULEA UR4, UR15, UR10, 0xe ;  /* 0x0000000a0f047291 */ /* 0x000fc6000f8e70ff */
[----:B------:R-:W-:Y:S01]  /*1fc0*/  ISETP.LT.U32.AND P1, PT, R68, 0x40, P1 ;  /* 0x000000404400780c */ /* 0x000fe20000f21070 */
[----:B------:R-:W-:Y:S02]  /*1fd0*/  ULOP3.LUT UR5, UR14, 0x1, URZ, 0xc0, !UPT ;  /* 0x000000010e057892 */ /* 0x000fe4000f8ec0ff */
[----:B------:R-:W-:Y:S02]  /*1fe0*/  UIADD3 UR16, UPT, UPT, UR4, 0x10000, URZ ;  /* 0x0001000004107890 */ /* 0x000fe4000fffe0ff */
[----:B------:R-:W-:Y:S02]  /*1ff0*/  ULEA UR22, UR5, UR35, 0x6 ;  /* 0x0000002305167291 */ /* 0x000fe4000f8e30ff */
[----:B------:R-:W-:Y:S01]  /*2000*/  ULEA UR20, UR5, UR16, 0xd ;  /* 0x0000001005147291 */ /* 0x000fe2000f8e68ff */
[----:B------:R-:W-:Y:S01]  /*2010*/  ELECT P0, URZ, PT ;  /* 0x0000000000ff782f */ /* 0x000fe20003800000 */
[----:B------:R-:W-:-:S04]  /*2020*/  ULEA UR17, UR15, UR10, 0xf ;  /* 0x0000000a0f117291 */ /* 0x000fc8000f8e78ff */
[----:B------:R-:W-:Y:S01]  /*2030*/  VOTEU.ANY UP0, P1 ;  /* 0x0000000000ff7886 */ /* 0x000fe20000800100 */
[----:B------:R-:W-:Y:S01]  /*2040*/  ISETP.LT.U32.AND P0, PT, R68, 0x40, P0 ;  /* 0x000000404400780c */ /* 0x000fe20000701070 */
[----:B------:R-:W-:Y:S01]  /*2050*/  ULEA UR4, UR5, UR17, 0xe ;  /* 0x0000001105047291 */ /* 0x000fe2000f8e70ff */
[----:B------:R3:W-:Y:S02]  /*2060*/  @!P3 SYNCS.ARRIVE.TRANS64 RZ, [UR42+0x18000], R3 ;  /* 0x01800003ffffb9a7 */ /* 0x0007e4000800002a */
[----:B------:R-:W-:Y:S01]  /*2070*/  @UP0 UIADD3 UR21, UPT, UPT, UR42, 0x18000, URZ ;  /* 0x000180002a150890 */ /* 0x000fe2000fffe0ff */
[----:B------:R-:W-:Y:S01]  /*2080*/  VOTEU.ANY UP0, P1 ;  /* 0x0000000000ff7886 */ /* 0x000fe20000800100 */
[----:B------:R-:W-:Y:S01]  /*2090*/  BAR.SYNC.DEFER_BLOCKING 0x0 ;  /* 0x0000000000007b1d */ /* 0x000fe20000010000 */
[----:B---3--:R-:W-:-:S06]  /*20a0*/  IMAD.U32 R3, R2, -0x80000000, RZ ;  /* 0x8000000002037824 */ /* 0x008fcc00078e00ff */
[----:B------:R-:W-:Y:S01]  /*20b0*/  VOTEU.ANY UP1, P0 ;  /* 0x0000000000ff7886 */ /* 0x000fe20000020100 */
[----:B------:R-:W-:-:S04]  /*20c0*/  UMOV UR6, UR22 ;  /* 0x0000001600067c82 */ /* 0x000fc80008000000 */
[----:B------:R-:W-:Y:S01]  /*20d0*/  @UP1 UIADD3 UR5, UPT, UPT, UR42, 0x18000, URZ ;  /* 0x000180002a051890 */ /* 0x000fe2000fffe0ff */
[----:B------:R-:W-:Y:S01]  /*20e0*/  VOTEU.ANY UP1, P0 ;  /* 0x0000000000ff7886 */ /* 0x000fe20000020100 */
[----:B------:R3:W-:Y:S01]  /*20f0*/  @UP0 UTMALDG.2D [UR20], [UR8] ;  /* 0x00000014080005b4 */ /* 0x0007e20008008000 */
[----:B------:R-:W-:Y:S01]  /*2100*/  UISETP.NE.U32.AND UP0, UPT, UR14, URZ, UPT ;  /* 0x000000ff0e00728c */ /* 0x000fe2000bf05070 */
[----:B------:R4:W-:Y:S06]  /*2110*/  MEMBAR.ALL.CTA ;  /* 0x0000000000007992 */ /* 0x0009ec0000008000 */
[----:B----4-:R-:W4:Y:S02]  /*2120*/  FENCE.VIEW.ASYNC.S ;  /* 0x00000000000073c6 */ /* 0x010f240000000000 */
[----:B----4-:R-:W-:Y:S06]  /*2130*/  BAR.SYNC.DEFER_BLOCKING 0x0 ;  /* 0x0000000000007b1d */ /* 0x010fec0000010000 */
[----:B------:R3:W-:Y:S02]  /*2140*/  @UP1 UTMALDG.2D [UR4], [UR32] ;  /* 0x00000004200015b4 */ /* 0x0007e40008008000 */
[----:B------:R-:W-:Y:S06]  /*2150*/  BAR.SYNC.DEFER_BLOCKING 0x0 ;  /* 0x0000000000007b1d */ /* 0x000fec0000010000 */
[----:B------:R-:W4:Y:S02]  /*2160*/  SYNCS.PHASECHK.TRANS64.TRYWAIT P0, [UR42+0x18000], R3 ;  /* 0x01800003ff0075a7 */ /* 0x000f24000800112a */
[----:B---34-:R-:W-:Y:S05]  /*2170*/  @!P0 BRA `(.L_x_59) ;  /* 0x0000000c00708947 */ /* 0x018fea0003800000 */
.L_x_72:
[----:B------:R-:W-:Y:S05]  /*2180*/  BRA.U UP0, `(.L_x_60) ;  /* 0x0000000100f47547 */ /* 0x000fea000b800000 */
[----:B------:R-:W-:Y:S02]  /*2190*/  USHF.R.U32.HI UR20, URZ, 0x4, UR16 ;  /* 0x00000004ff147899 */ /* 0x000fe40008011610 */
[----:B------:R-:W-:Y:S02]  /*21a0*/  USHF.R.U32.HI UR24, URZ, 0x4, UR17 ;  /* 0x00000004ff187899 */ /* 0x000fe40008011611 */
[----:B------:R-:W-:Y:S02]  /*21b0*/  USGXT.U32 UR20, UR20, 0xe ;  /* 0x0000000e1414789a */ /* 0x000fe40008000000 */
[----:B------:R-:W-:Y:S02]  /*21c0*/  USGXT.U32 UR24, UR24, 0xe ;  /* 0x0000000e1818789a */ /* 0x000fe40008000000 */
[----:B------:R-:W-:Y:S02]  /*21d0*/  UIADD3 UR28, UP0, UPT, UR20, 0x2, URZ ;  /* 0x00000002141c7890 */ /* 0x000fe4000ff1e0ff */
[----:B------:R-:W-:Y:S01]  /*21e0*/  UIADD3 UR26, UP1, UPT, UR24, 0x2, URZ ;  /* 0x00000002181a7890 */ /* 0x000fe2000ff3e0ff */
[----:B------:R-:W-:Y:S01]  /*21f0*/  UMOV UR4, URZ ;  /* 0x000000ff00047c82 */ /* 0x000fe20008000000 */
[----:B------:R-:W-:Y:S01]  /*2200*/  UMOV UR5, URZ ;  /* 0x000000ff00057c82 */ /* 0x000fe20008000000 */
[----:B------:R-:W-:-:S02]  /*2210*/  UIADD3.X UR29, UPT, UPT, UR4, 0x40004040, URZ, UP0, !UPT ;  /* 0x40004040041d7890 */ /* 0x000fc400087fe4ff */
[----:B------:R-:W-:Y:S02]  /*2220*/  UIADD3 UR44, UP3, UPT, UR28, 0x2, URZ ;  /* 0x000000021c2c7890 */ /* 0x000fe4000ff7e0ff */
[----:B------:R-:W-:Y:S02]  /*2230*/  UIADD3.X UR27, UPT, UPT, UR5, 0x40004040, URZ, UP1, !UPT ;  /* 0x40004040051b7890 */ /* 0x000fe40008ffe4ff */
[----:B------:R-:W-:Y:S02]  /*2240*/  UIADD3 UR46, UP2, UPT, UR26, 0x2, URZ ;  /* 0x000000021a2e7890 */ /* 0x000fe4000ff5e0ff */
[----:B------:R-:W-:Y:S02]  /*2250*/  UIADD3 UR48, UP6, UPT, UR28, 0x4, URZ ;  /* 0x000000041c307890 */ /* 0x000fe4000ffde0ff */
[----:B------:R-:W-:Y:S02]  /*2260*/  UIADD3 UR50, UP5, UPT, UR26, 0x4, URZ ;  /* 0x000000041a327890 */ /* 0x000fe4000ffbe0ff */
[----:B------:R-:W-:-:S02]  /*2270*/  UIADD3 UR52, UP1, UPT, UR28, 0x1fe, URZ ;  /* 0x000001fe1c347890 */ /* 0x000fc4000ff3e0ff */
[----:B------:R-:W-:Y:S02]  /*2280*/  UIADD3 UR54, UP0, UPT, UR26, 0x3fe, URZ ;  /* 0x000003fe1a367890 */ /* 0x000fe4000ff1e0ff */
[----:B------:R-:W-:Y:S02]  /*2290*/  UIADD3.X UR45, UPT, UPT, UR29, URZ, URZ, UP3, !UPT ;  /* 0x000000ff1d2d7290 */ /* 0x000fe40009ffe4ff */
[----:B------:R-:W-:Y:S02]  /*22a0*/  UIADD3 UR56, UP4, UPT, UR28, 0x200, URZ ;  /* 0x000002001c387890 */ /* 0x000fe4000ff9e0ff */
[----:B------:R-:W-:Y:S02]  /*22b0*/  UIADD3 UR58, UP3, UPT, UR26, 0x400, URZ ;  /* 0x000004001a3a7890 */ /* 0x000fe4000ff7e0ff */
[----:B------:R-:W-:Y:S02]  /*22c0*/  UIADD3.X UR47, UPT, UPT, UR27, URZ, URZ, UP2, !UPT ;  /* 0x000000ff1b2f7290 */ /* 0x000fe400097fe4ff */
[----:B------:R-:W-:-:S02]  /*22d0*/  UIADD3.X UR49, UPT, UPT, UR29, URZ, URZ, UP6, !UPT ;  /* 0x000000ff1d317290 */ /* 0x000fc4000b7fe4ff */
[----:B------:R-:W-:Y:S02]  /*22e0*/  UIADD3 UR60, UP2, UPT, UR28, 0x202, URZ ;  /* 0x000002021c3c7890 */ /* 0x000fe4000ff5e0ff */
[----:B------:R-:W-:Y:S02]  /*22f0*/  UIADD3 UR62, UP6, UPT, UR26, 0x402, URZ ;  /* 0x000004021a3e7890 */ /* 0x000fe4000ffde0ff */
[----:B------:R-:W-:Y:S02]  /*2300*/  UIADD3.X UR51, UPT, UPT, UR27, URZ, URZ, UP5, !UPT ;  /* 0x000000ff1b337290 */ /* 0x000fe4000affe4ff */
[----:B------:R-:W-:Y:S02]  /*2310*/  UIADD3.X UR53, UPT, UPT, UR29, URZ, URZ, UP1, !UPT ;  /* 0x000000ff1d357290 */ /* 0x000fe40008ffe4ff */
[----:B------:R-:W-:Y:S02]  /*2320*/  UIADD3 UR4, UP5, UPT, UR28, 0x204, URZ ;  /* 0x000002041c047890 */ /* 0x000fe4000ffbe0ff */
[----:B------:R-:W-:-:S02]  /*2330*/  UIADD3 UR30, UP1, UPT, UR26, 0x404, URZ ;  /* 0x000004041a1e7890 */ /* 0x000fc4000ff3e0ff */
[----:B------:R-:W-:Y:S02]  /*2340*/  UIADD3.X UR55, UPT, UPT, UR27, URZ, URZ, UP0, !UPT ;  /* 0x000000ff1b377290 */ /* 0x000fe400087fe4ff */
[----:B------:R-:W-:Y:S02]  /*2350*/  UIADD3.X UR57, UPT, UPT, UR29, URZ, URZ, UP4, !UPT ;  /* 0x000000ff1d397290 */ /* 0x000fe4000a7fe4ff */
[----:B------:R-:W-:Y:S02]  /*2360*/  UIADD3.X UR59, UPT, UPT, UR27, URZ, URZ, UP3, !UPT ;  /* 0x000000ff1b3b7290 */ /* 0x000fe40009ffe4ff */
[----:B------:R-:W-:Y:S02]  /*2370*/  UIADD3.X UR61, UPT, UPT, UR29, URZ, URZ, UP2, !UPT ;  /* 0x000000ff1d3d7290 */ /* 0x000fe400097fe4ff */
[----:B------:R-:W-:Y:S01]  /*2380*/  UIADD3.X UR63, UPT, UPT, UR27, URZ, URZ, UP6, !UPT ;  /* 0x000000ff1b3f7290 */ /* 0x000fe2000b7fe4ff */
[----:B------:R-:W-:Y:S01]  /*2390*/  UMOV UR18, 0x0 ;  /* 0x0000000000127882 */ /* 0x000fe20000000000 */
[----:B------:R-:W-:Y:S01]  /*23a0*/  UMOV UR19, 0x4200490 ;  /* 0x0420049000137882 */ /* 0x000fe20000000000 */
[----:B------:R-:W-:Y:S01]  /*23b0*/  UMOV UR21, 0x40004040 ;  /* 0x4000404000157882 */ /* 0x000fe20000000000 */
[----:B------:R-:W-:Y:S01]  /*23c0*/  UMOV UR25, 0x40004040 ;  /* 0x4000404000197882 */ /* 0x000fe20000000000 */
[----:B------:R-:W-:Y:S01]  /*23d0*/  UIADD3.X UR5, UPT, UPT, UR29, URZ, URZ, UP5, !UPT ;  /* 0x000000ff1d057290 */ /* 0x000fe2000affe4ff */
[----:B------:R3:W-:Y:S01]  /*23e0*/  UTCHMMA gdesc[UR20], gdesc[UR24], tmem[UR11], tmem[UR18], idesc[UR19], UPT ;  /* 0x00ff1218140075ea */ /* 0x0007e2000b80000b */
[----:B------:R-:W-:Y:S01]  /*23f0*/  UIADD3.X UR31, UPT, UPT, UR27, URZ, URZ, UP1, !UPT ;  /* 0x000000ff1b1f7290 */ /* 0x000fe20008ffe4ff */
[----:B------:R-:W-:Y:S01]  /*2400*/  UMOV UR16, 0x0 ;  /* 0x0000000000107882 */ /* 0x000fe20000000000 */
[----:B------:R-:W-:Y:S01]  /*2410*/  UMOV UR17, 0x4200490 ;  /* 0x0420049000117882 */ /* 0x000fe20000000000 */
[----:B------:R-:W-:Y:S01]  /*2420*/  UMOV UR40, 0x0 ;  /* 0x0000000000287882 */ /* 0x000fe20000000000 */
[----:B------:R-:W-:Y:S01]  /*2430*/  UMOV UR41, 0x4200490 ;  /* 0x0420049000297882 */ /* 0x000fe20000000000 */
        /* <DEDUP_REMOVED lines=18> */
.L_x_60:
[----:B------:R-:W-:Y:S01]  /*2560*/  ELECT P0, URZ, PT ;  /* 0x0000000000ff782f */ /* 0x000fe20003800000 */
[----:B---3--:R-:W-:-:S03]  /*2570*/  UIADD3 UR4, UPT, UPT, UR42, 0x18010, URZ ;  /* 0x000180102a047890 */ /* 0x008fc6000fffe0ff */
[----:B------:R-:W-:Y:S01]  /*2580*/  ISETP.LT.U32.AND P0, PT, R68, 0x20, P0 ;  /* 0x000000204400780c */ /* 0x000fe20000701070 */
[----:B------:R-:W-:-:S12]  /*2590*/  UMOV UR5, URZ ;  /* 0x000000ff00057c82 */ /* 0x000fd80008000000 */
[----:B------:R-:W-:Y:S01]  /*25a0*/  VOTEU.ANY UP0, P0 ;  /* 0x0000000000ff7886 */ /* 0x000fe20000000100 */
[----:B------:R-:W-:-:S04]  /*25b0*/  VOTEU.ANY UP1, P0 ;  /* 0x0000000000ff7886 */ /* 0x000fc80000020100 */
[----:B------:R-:W-:Y:S02]  /*25c0*/  @UP0 UMOV UR4, UR4 ;  /* 0x0000000400040c82 */ /* 0x000fe40008000000 */
[----:B------:R3:W-:Y:S01]  /*25d0*/  @UP1 UTCBAR [UR4], URZ ;  /* 0x000000ff040013e9 */ /* 0x0007e200080000ff */
[----:B------:R-:W-:Y:S06]  /*25e0*/  BAR.SYNC.DEFER_BLOCKING 0x0 ;  /* 0x0000000000007b1d */ /* 0x000fec0000010000 */
[----:B------:R-:W4:Y:S02]  /*25f0*/  SYNCS.PHASECHK.TRANS64.TRYWAIT P0, [UR42+0x18010], R3 ;  /* 0x01801003ff0075a7 */ /* 0x000f24000800112a */
[----:B---34-:R-:W-:Y:S05]  /*2600*/  @!P0 BRA `(.L_x_61) ;  /* 0x0000000800588947 */ /* 0x018fea0003800000 */
.L_x_73:
[----:B------:R-:W-:Y:S02]  /*2610*/  UIADD3 UR15, UPT, UPT, UR15, 0x1, URZ ;  /* 0x000000010f0f7890 */ /* 0x000fe4000fffe0ff */
[----:B------:R-:W-:Y:S02]  /*2620*/  UIADD3 UR35, UPT, UPT, UR35, 0x80, URZ ;  /* 0x0000008023237890 */ /* 0x000fe4000fffe0ff */
[----:B------:R-:W-:-:S04]  /*2630*/  UISETP.NE.U32.AND UP0, UPT, UR15, 0x2, UPT ;  /* 0x000000020f00788c */ /* 0x000fc8000bf05070 */
[----:B------:R-:W-:Y:S02]  /*2640*/  USEL UR15, UR15, URZ, UP0 ;  /* 0x000000ff0f0f7287 */ /* 0x000fe40008000000 */
[----:B------:R-:W-:Y:S02]  /*2650*/  USEL UR4, URZ, 0x1, UP0 ;  /* 0x00000001ff047887 */ /* 0x000fe40008000000 */
[----:B--2---:R-:W-:-:S04]  /*2660*/  UISETP.GE.AND UP0, UPT, UR35, UR34, UPT ;  /* 0x000000222300728c */ /* 0x004fc8000bf06270 */
[----:B------:R-:W-:-:S05]  /*2670*/  LOP3.LUT R2, R2, UR4, RZ, 0x3c, !PT ;  /* 0x0000000402027c12 */ /* 0x000fca000f8e3cff */
[----:B------:R-:W-:Y:S05]  /*2680*/  BRA.U !UP0, `(.L_x_62) ;  /* 0xfffffff908387547 */ /* 0x000fea000b83ffff */
.L_x_55:
[----:B----4-:R-:W-:Y:S06]  /*2690*/  BAR.SYNC.DEFER_BLOCKING 0x0 ;  /* 0x0000000000007b1d */ /* 0x010fec0000010000 */
[----:B------:R-:W-:Y:S04]  /*26a0*/  BSSY.RECONVERGENT B5, `(.L_x_63) ;  /* 0x0000004000057945 */ /* 0x000fe80003800200 */
[----:B------:R-:W-:Y:S05]  /*26b0*/  @P3 BRA `(.L_x_64) ;  /* 0x0000000000083947 */ /* 0x000fea0003800000 */
[----:B------:R-:W2:Y:S02]  /*26c0*/  SYNCS.CCTL.IV [UR10+0x18000] ;  /* 0x01800000ff0079b1 */ /* 0x000ea4000800000a */
[----:B--2---:R-:W2:Y:S02]  /*26d0*/  SYNCS.CCTL.IV [UR10+0x18010] ;  /* 0x01801000ff0079b1 */ /* 0x004ea4000800000a */
.L_x_64:
[----:B------:R-:W-:Y:S05]  /*26e0*/  BSYNC.RECONVERGENT B5 ;  /* 0x0000000000057941 */ /* 0x000fea0003800200 */
.L_x_63:
[----:B--2---:R-:W-:Y:S06]  /*26f0*/  BAR.SYNC.DEFER_BLOCKING 0x0 ;  /* 0x0000000000007b1d */ /* 0x004fec0000010000 */
[----:B------:R-:W-:Y:S04]  /*2700*/  BSSY.RECONVERGENT B5, `(.L_x_65) ;  /* 0x0000004000057945 */ /* 0x000fe80003800200 */
[----:B------:R-:W-:Y:S05]  /*2710*/  @P3 BRA `(.L_x_66) ;  /* 0x0000000000083947 */ /* 0x000fea0003800000 */
[----:B------:R-:W2:Y:S02]  /*2720*/  SYNCS.CCTL.IV [UR10+0x18008] ;  /* 0x01800800ff0079b1 */ /* 0x000ea4000800000a */
[----:B--2---:R-:W2:Y:S02]  /*2730*/  SYNCS.CCTL.IV [UR10+0x18018] ;  /* 0x01801800ff0079b1 */ /* 0x004ea4000800000a */
.L_x_66:
[----:B------:R-:W-:Y:S05]  /*2740*/  BSYNC.RECONVERGENT B5 ;  /* 0x0000000000057941 */ /* 0x000fea0003800200 */
.L_x_65:
[----:B------:R-:W-:Y:S01]  /*2750*/  USHF.L.U32 UR4, UR14, 0x15, URZ ;  /* 0x000000150e047899 */ /* 0x000fe200080006ff */
[C---:B------:R-:W-:Y:S01]  /*2760*/  IMAD.SHL.U32 R4, R0.reuse, 0x80, RZ ;  /* 0x0000008000047824 */ /* 0x040fe200078e00ff */
[----:B------:R-:W-:Y:S01]  /*2770*/  ELECT P0, URZ, PT ;  /* 0x0000000000ff782f */ /* 0x000fe20003800000 */
[C---:B------:R-:W-:Y:S01]  /*2780*/  IMAD.SHL.U32 R2, R0.reuse, 0x40, RZ ;  /* 0x0000004000027824 */ /* 0x040fe200078e00ff */
[----:B------:R-:W-:Y:S01]  /*2790*/  ULOP3.LUT UR4, UR4, 0x600000, URZ, 0xc0, !UPT ;  /* 0x0060000004047892 */ /* 0x000fe2000f8ec0ff */
[----:B------:R-:W-:Y:S01]  /*27a0*/  IMAD.SHL.U32 R3, R0, 0x10, RZ ;  /* 0x0000001000037824 */ /* 0x000fe200078e00ff */
[----:B------:R-:W-:Y:S01]  /*27b0*/  LOP3.LUT R5, R4, 0x780, RZ, 0xc0, !PT ;  /* 0x0000078004057812 */ /* 0x000fe200078ec0ff */
[----:B------:R-:W-:Y:S01]  /*27c0*/  IMAD.SHL.U32 R0, R0, 0x200, RZ ;  /* 0x0000020000007824 */ /* 0x000fe200078e00ff */
[----:B------:R-:W-:Y:S01]  /*27d0*/  LOP3.LUT R2, R2, 0x1800, RZ, 0xc0, !PT ;  /* 0x0000180002027812 */ /* 0x000fe200078ec0ff */
[----:B------:R-:W-:Y:S01]  /*27e0*/  UIADD3 UR4, UPT, UPT, UR11, UR4, URZ ;  /* 0x000000040b047290 */ /* 0x000fe2000fffe0ff */
[----:B------:R-:W-:Y:S01]  /*27f0*/  ISETP.LT.U32.AND P0, PT, R68, 0x40, P0 ;  /* 0x000000404400780c */ /* 0x000fe20000701070 */
[----:B------:R-:W-:Y:S01]  /*2800*/  ULOP3.LUT UR14, UR14, 0x1, URZ, 0xc0, !UPT ;  /* 0x000000010e0e7892 */ /* 0x000fe2000f8ec0ff */
[----:B------:R-:W-:Y:S01]  /*2810*/  LOP3.LUT R5, R5, 0x2000, R0, 0xf8, !PT ;  /* 0x0000200005057812 */ /* 0x000fe200078ef800 */
[----:B------:R-:W-:Y:S01]  /*2820*/  UMOV UR6, UR23 ;  /* 0x0000001700067c82 */ /* 0x000fe20008000000 */
[----:B------:R-:W-:Y:S01]  /*2830*/  LOP3.LUT R2, R2, 0x70, R3, 0xf8, !PT ;  /* 0x0000007002027812 */ /* 0x000fe200078ef803 */
[----:B------:R-:W-:-:S03]  /*2840*/  ULEA UR5, UR14, UR7, 0x6 ;  /* 0x000000070e057291 */ /* 0x000fc6000f8e30ff */
[----:B------:R-:W-:Y:S02]  /*2850*/  LOP3.LUT R0, R5, R2, RZ, 0xfc, !PT ;  /* 0x0000000205007212 */ /* 0x000fe400078efcff */
[----:B-----5:R-:W-:Y:S01]  /*2860*/  LDTM.16dp32bit_t0_t15.x64 R4, tmem[UR4] ;  /* 0x00000004000479ee */ /* 0x020fe20008b00000 */
[----:B------:R-:W3:Y:S01]  /*2870*/  LDTM.16dp32bit_t16_t31.x64 R4, tmem[UR4+0x40] ;  /* 0x00004004000479ee */ /* 0x000ee20008b20000 */
[----:B------:R-:W-:Y:S01]  /*2880*/  NOP ;  /* 0x0000000000007918 */ /* 0x000fe20000000000 */
[C---:B------:R-:W-:Y:S01]  /*2890*/  LOP3.LUT R2, R0.reuse, 0x10, RZ, 0x3c, !PT ;  /* 0x0000001000027812 */ /* 0x040fe200078e3cff */
[----:B------:R-:W-:Y:S01]  /*28a0*/  ULEA UR4, UR14, UR10, 0xd ;  /* 0x0000000a0e047291 */ /* 0x000fe2000f8e68ff */
[----:B------:R-:W-:Y:S01]  /*28b0*/  LOP3.LUT R3, R0, 0x20, RZ, 0x3c, !PT ;  /* 0x0000002000037812 */ /* 0x000fe200078e3cff */
[----:B---3--:R-:W-:Y:S01]  /*28c0*/  VOTEU.ANY UP1, P0 ;  /* 0x0000000000ff7886 */ /* 0x008fe20000020100 */
[----:B------:R-:W-:Y:S01]  /*28d0*/  VOTEU.ANY UP0, P0 ;  /* 0x0000000000ff7886 */ /* 0x000fe20000000100 */
[----:B------:R-:W-:-:S02]  /*28e0*/  F2FP.BF16.F32.PACK_AB R4, R5, R4 ;  /* 0x000000040504723e */ /* 0x000fc400000010ff */
[----:B------:R-:W-:Y:S02]  /*28f0*/  F2FP.BF16.F32.PACK_AB R5, R7, R6 ;  /* 0x000000060705723e */ /* 0x000fe400000010ff */
[----:B------:R-:W-:Y:S02]  /*2900*/  F2FP.BF16.F32.PACK_AB R12, R13, R12 ;  /* 0x0000000c0d0c723e */ /* 0x000fe400000010ff */
[----:B------:R-:W-:Y:S02]  /*2910*/  F2FP.BF16.F32.PACK_AB R6, R9, R8 ;  /* 0x000000080906723e */ /* 0x000fe400000010ff */
[----:B------:R-:W-:Y:S02]  /*2920*/  F2FP.BF16.F32.PACK_AB R7, R11, R10 ;  /* 0x0000000a0b07723e */ /* 0x000fe400000010ff */
[----:B------:R-:W-:Y:S02]  /*2930*/  F2FP.BF16.F32.PACK_AB R13, R15, R14 ;  /* 0x0000000e0f0d723e */ /* 0x000fe400000010ff */
[----:B------:R-:W-:Y:S01]  /*2940*/  F2FP.BF16.F32.PACK_AB R20, R21, R20 ;  /* 0x000000141514723e */ /* 0x000fe200000010ff */
[----:B--2---:R2:W-:Y:S01]  /*2950*/  STS.128 [R0+UR10], R4 ;  /* 0x0000000400007988 */ /* 0x0045e20008000c0a */
[----:B------:R-:W-:-:S02]  /*2960*/  F2FP.BF16.F32.PACK_AB R14, R17, R16 ;  /* 0x00000010110e723e */ /* 0x000fc400000010ff */
[----:B------:R-:W-:Y:S02]  /*2970*/  F2FP.BF16.F32.PACK_AB R15, R19, R18 ;  /* 0x00000012130f723e */ /* 0x000fe400000010ff */
[----:B------:R-:W-:Y:S02]  /*2980*/  F2FP.BF16.F32.PACK_AB R21, R23, R22 ;  /* 0x000000161715723e */ /* 0x000fe400000010ff */
[----:B------:R-:W-:Y:S01]  /*2990*/  F2FP.BF16.F32.PACK_AB R28, R29, R28 ;  /* 0x0000001c1d1c723e */ /* 0x000fe200000010ff */
[----:B------:R2:W-:Y:S01]  /*29a0*/  STS.128 [R2+UR10], R12 ;  /* 0x0000000c02007988 */ /* 0x0005e20008000c0a */
[----:B------:R-:W-:Y:S02]  /*29b0*/  F2FP.BF16.F32.PACK_AB R22, R25, R24 ;  /* 0x000000181916723e */ /* 0x000fe400000010ff */
[----:B------:R-:W-:Y:S02]  /*29c0*/  F2FP.BF16.F32.PACK_AB R23, R27, R26 ;  /* 0x0000001a1b17723e */ /* 0x000fe400000010ff */
[----:B------:R-:W-:-:S02]  /*29d0*/  F2FP.BF16.F32.PACK_AB R29, R31, R30 ;  /* 0x0000001e1f1d723e */ /* 0x000fc400000010ff */
[----:B------:R-:W-:Y:S01]  /*29e0*/  F2FP.BF16.F32.PACK_AB R36, R37, R36 ;  /* 0x000000242524723e */ /* 0x000fe200000010ff */
[----:B------:R2:W-:Y:S01]  /*29f0*/  STS.128 [R3+UR10], R20 ;  /* 0x0000001403007988 */ /* 0x0005e20008000c0a */
[----:B------:R-:W-:Y:S02]  /*2a00*/  F2FP.BF16.F32.PACK_AB R30, R33, R32 ;  /* 0x00000020211e723e */ /* 0x000fe400000010ff */
[----:B------:R-:W-:Y:S02]  /*2a10*/  F2FP.BF16.F32.PACK_AB R31, R35, R34 ;  /* 0x00000022231f723e */ /* 0x000fe400000010ff */
[----:B------:R-:W-:Y:S02]  /*2a20*/  F2FP.BF16.F32.PACK_AB R37, R39, R38 ;  /* 0x000000262725723e */ /* 0x000fe400000010ff */
[----:B------:R-:W-:Y:S02]  /*2a30*/  F2FP.BF16.F32.PACK_AB R44, R45, R44 ;  /* 0x0000002c2d2c723e */ /* 0x000fe400000010ff */
[----:B------:R-:W-:-:S02]  /*2a40*/  LOP3.LUT R8, R0, 0x30, RZ, 0x3c, !PT ;  /* 0x0000003000087812 */ /* 0x000fc400078e3cff */
[----:B------:R-:W-:Y:S02]  /*2a50*/  F2FP.BF16.F32.PACK_AB R38, R41, R40 ;  /* 0x000000282926723e */ /* 0x000fe400000010ff */
[----:B------:R-:W-:Y:S01]  /*2a60*/  F2FP.BF16.F32.PACK_AB R39, R43, R42 ;  /* 0x0000002a2b27723e */ /* 0x000fe200000010ff */
[----:B------:R2:W-:Y:S01]  /*2a70*/  STS.128 [R8+UR10], R28 ;  /* 0x0000001c08007988 */ /* 0x0005e20008000c0a */
[----:B------:R-:W-:Y:S02]  /*2a80*/  F2FP.BF16.F32.PACK_AB R45, R47, R46 ;  /* 0x0000002e2f2d723e */ /* 0x000fe400000010ff */
[----:B------:R-:W-:Y:S02]  /*2a90*/  F2FP.BF16.F32.PACK_AB R52, R53, R52 ;  /* 0x000000343534723e */ /* 0x000fe400000010ff */
[----:B------:R-:W-:Y:S02]  /*2aa0*/  LOP3.LUT R9, R0, 0x40, RZ, 0x3c, !PT ;  /* 0x0000004000097812 */ /* 0x000fe400078e3cff */
[----:B------:R-:W-:-:S02]  /*2ab0*/  F2FP.BF16.F32.PACK_AB R46, R49, R48 ;  /* 0x00000030312e723e */ /* 0x000fc400000010ff */
[----:B------:R-:W-:Y:S01]  /*2ac0*/  F2FP.BF16.F32.PACK_AB R47, R51, R50 ;  /* 0x00000032332f723e */ /* 0x000fe200000010ff */
[----:B------:R2:W-:Y:S01]  /*2ad0*/  STS.128 [R9+UR10], R36 ;  /* 0x0000002409007988 */ /* 0x0005e20008000c0a */
[----:B------:R-:W-:Y:S02]  /*2ae0*/  F2FP.BF16.F32.PACK_AB R53, R55, R54 ;  /* 0x000000363735723e */ /* 0x000fe400000010ff */
[----:B------:R-:W-:Y:S02]  /*2af0*/  F2FP.BF16.F32.PACK_AB R60, R61, R60 ;  /* 0x0000003c3d3c723e */ /* 0x000fe400000010ff */
[----:B------:R-:W-:Y:S02]  /*2b00*/  LOP3.LUT R10, R0, 0x50, RZ, 0x3c, !PT ;  /* 0x00000050000a7812 */ /* 0x000fe400078e3cff */
[----:B------:R-:W-:Y:S02]  /*2b10*/  F2FP.BF16.F32.PACK_AB R54, R57, R56 ;  /* 0x000000383936723e */ /* 0x000fe400000010ff */
[----:B------:R-:W-:Y:S01]  /*2b20*/  F2FP.BF16.F32.PACK_AB R55, R59, R58 ;  /* 0x0000003a3b37723e */ /* 0x000fe200000010ff */
[----:B------:R2:W-:Y:S01]  /*2b30*/  STS.128 [R10+UR10], R44 ;  /* 0x0000002c0a007988 */ /* 0x0005e20008000c0a */
[----:B------:R-:W-:-:S02]  /*2b40*/  F2FP.BF16.F32.PACK_AB R61, R63, R62 ;  /* 0x0000003e3f3d723e */ /* 0x000fc400000010ff */
[C---:B------:R-:W-:Y:S02]  /*2b50*/  LOP3.LUT R11, R0.reuse, 0x60, RZ, 0x3c, !PT ;  /* 0x00000060000b7812 */ /* 0x040fe400078e3cff */
[----:B------:R-:W-:Y:S02]  /*2b60*/  F2FP.BF16.F32.PACK_AB R62, R65, R64 ;  /* 0x00000040413e723e */ /* 0x000fe400000010ff */
[----:B------:R-:W-:Y:S01]  /*2b70*/  F2FP.BF16.F32.PACK_AB R63, R67, R66 ;  /* 0x00000042433f723e */ /* 0x000fe200000010ff */
[----:B------:R2:W-:Y:S01]  /*2b80*/  STS.128 [R11+UR10], R52 ;  /* 0x000000340b007988 */ /* 0x0005e20008000c0a */
[----:B------:R-:W-:-:S05]  /*2b90*/  LOP3.LUT R16, R0, 0x70, RZ, 0x3c, !PT ;  /* 0x0000007000107812 */ /* 0x000fca00078e3cff */
[----:B------:R2:W-:Y:S01]  /*2ba0*/  STS.128 [R16+UR10], R60 ;  /* 0x0000003c10007988 */ /* 0x0005e20008000c0a */
[----:B------:R3:W-:Y:S06]  /*2bb0*/  MEMBAR.ALL.CTA ;  /* 0x0000000000007992 */ /* 0x0007ec0000008000 */
[----:B---3--:R-:W3:Y:S02]  /*2bc0*/  FENCE.VIEW.ASYNC.S ;  /* 0x00000000000073c6 */ /* 0x008ee40000000000 */
[----:B---3--:R-:W-:Y:S06]  /*2bd0*/  BAR.SYNC.DEFER_BLOCKING 0x0 ;  /* 0x0000000000007b1d */ /* 0x008fec0000010000 */
[----:B------:R2:W-:Y:S01]  /*2be0*/  @UP1 UTMASTG.2D [UR4], [UR12] ;  /* 0x000000040c0013b5 */ /* 0x0005e20008008000 */
[----:B------:R0:W-:Y:S01]  /*2bf0*/  UTMACMDFLUSH ;  /* 0x00000000000079b7 */ /* 0x0001e20000000000 */
[----:B------:R-:W-:-:S04]  /*2c00*/  DEPBAR.LE SB0, 0x0 ;  /* 0x000080000000791a */ /* 0x000fc80000000000 */
[----:B------:R-:W-:Y:S08]  /*2c10*/  BAR.SYNC.DEFER_BLOCKING 0x0 ;  /* 0x0000000000007b1d */ /* 0x000ff00000010000 */
[----:B------:R-:W-:Y:S06]  /*2c20*/  BAR.SYNC.DEFER_BLOCKING 0x0 ;  /* 0x0000000000007b1d */ /* 0x000fec0000010000 */
[----:B--2---:R-:W-:Y:S05]  /*2c30*/  @P2 BRA `(.L_x_67) ;  /* 0x0000000000a02947 */ /* 0x004fea0003800000 */
[----:B------:R-:W2:Y:S01]  /*2c40*/  S2UR UR5, SR_CgaCtaId ;  /* 0x00000000000579c3 */ /* 0x000ea20000008800 */
[----:B------:R-:W-:Y:S01]  /*2c50*/  NOP ;  /* 0x0000000000007918 */ /* 0x000fe20000000000 */
[----:B------:R-:W-:Y:S01]  /*2c60*/  UMOV UR4, 0x50 ;  /* 0x0000005000047882 */ /* 0x000fe20000000000 */
[----:B------:R-:W-:Y:S02]  /*2c70*/  IMAD.U32 R0, RZ, RZ, UR11 ;  /* 0x0000000bff007e24 */ /* 0x000fe4000f8e00ff */
[----:B------:R-:W-:Y:S02]  /*2c80*/  IMAD.MOV.U32 R3, RZ, RZ, 0xf ;  /* 0x0000000fff037424 */ /* 0x000fe400078e00ff */
[----:B------:R-:W-:Y:S01]  /*2c90*/  IMAD.MOV.U32 R7, RZ, RZ, 0x1 ;  /* 0x00000001ff077424 */ /* 0x000fe200078e00ff */
[----:B------:R-:W-:-:S04]  /*2ca0*/  LOP3.LUT R0, R0, 0xffff, RZ, 0xc0, !PT ;  /* 0x0000ffff00007812 */ /* 0x000fc800078ec0ff */
[----:B------:R-:W-:-:S05]  /*2cb0*/  SHF.R.U32.HI R0, RZ, 0x5, R0 ;  /* 0x00000005ff007819 */ /* 0x000fca0000011600 */
[----:B------:R-:W-:Y:S01]  /*2cc0*/  VIADD R2, R0, 0x10 ;  /* 0x0000001000027836 */ /* 0x000fe20000000000 */
[----:B------:R-:W-:Y:S01]  /*2cd0*/  SHF.L.U32 R0, R3, R0, RZ ;  /* 0x0000000003007219 */ /* 0x000fe200000006ff */
[----:B--2---:R-:W-:-:S03]  /*2ce0*/  ULEA UR6, UR5, UR4, 0x18 ;  /* 0x0000000405067291 */ /* 0x004fc6000f8ec0ff */
[----:B------:R-:W-:-:S04]  /*2cf0*/  SHF.L.U32 R3, R7, R2, RZ ;  /* 0x0000000207037219 */ /* 0x000fc800000006ff */
[----:B------:R-:W-:Y:S02]  /*2d00*/  LOP3.LUT R0, R3, R0, RZ, 0xfc, !PT ;  /* 0x0000000003007212 */ /* 0x000fe400078efcff */
[----:B------:R-:W2:Y:S02]  /*2d10*/  LDS R5, [UR6] ;  /* 0x00000006ff057984 */ /* 0x000ea40008000800 */
[C---:B------:R-:W-:Y:S02]  /*2d20*/  LOP3.LUT R2, R0.reuse, 0xffff, RZ, 0xc0, !PT ;  /* 0x0000ffff00027812 */ /* 0x040fe400078ec0ff */
[----:B--2---:R-:W-:-:S04]  /*2d30*/  LOP3.LUT R3, R0, 0xffff, R5, 0x80, !PT ;  /* 0x0000ffff00037812 */ /* 0x004fc800078e8005 */
[----:B------:R-:W-:-:S13]  /*2d40*/  ISETP.NE.AND P0, PT, R3, R2, PT ;  /* 0x000000020300720c */ /* 0x000fda0003f05270 */
[----:B------:R-:W-:Y:S05]  /*2d50*/  @P0 BRA `(.L_x_68) ;  /* 0x0000000000500947 */ /* 0x000fea0003800000 */
[----:B------:R-:W-:Y:S02]  /*2d60*/  SHF.R.U32.HI R5, RZ, 0x10, R5 ;  /* 0x00000010ff057819 */ /* 0x000fe40000011605 */
[----:B------:R-:W-:-:S04]  /*2d70*/  SHF.R.U32.HI R2, RZ, 0x10, R0 ;  /* 0x00000010ff027819 */ /* 0x000fc80000011600 */
[----:B------:R-:W-:-:S04]  /*2d80*/  LOP3.LUT R5, R5, R2, RZ, 0xc0, !PT ;  /* 0x0000000205057212 */ /* 0x000fc800078ec0ff */
[----:B------:R-:W-:-:S13]  /*2d90*/  ISETP.NE.AND P0, PT, R5, R2, PT ;  /* 0x000000020500720c */ /* 0x000fda0003f05270 */
[----:B------:R-:W-:Y:S05]  /*2da0*/  @P0 BRA `(.L_x_69) ;  /* 0x0000000000300947 */ /* 0x000fea0003800000 */
[----:B------:R-:W-:Y:S01]  /*2db0*/  R2UR UR4, R0 ;  /* 0x00000000000472ca */ /* 0x000fe200000e0000 */
[----:B------:R-:W-:Y:S01]  /*2dc0*/  VOTEU.ANY UR5, UPT, PT ;  /* 0x0000000000057886 */ /* 0x000fe200038e0100 */
[----:B------:R-:W2:Y:S01]  /*2dd0*/  S2R R0, SR_LANEID ;  /* 0x0000000000007919 */ /* 0x000ea20000000000 */
[----:B------:R-:W-:-:S10]  /*2de0*/  UFLO.U32 UR5, UR5 ;  /* 0x00000005000572bd */ /* 0x000fd400080e0000 */
[----:B------:R-:W-:-:S06]  /*2df0*/  ULOP3.LUT UR4, URZ, UR4, URZ, 0x33, !UPT ;  /* 0x00000004ff047292 */ /* 0x000fcc000f8e33ff */
[----:B------:R-:W-:-:S04]  /*2e00*/  IMAD.U32 R2, RZ, RZ, UR4 ;  /* 0x00000004ff027e24 */ /* 0x000fc8000f8e00ff */
[----:B------:R-:W3:Y:S02]  /*2e10*/  REDUX UR7, R2 ;  /* 0x00000000020773c4 */ /* 0x000ee40000000000 */
[----:B------:R4:W-:Y:S01]  /*2e20*/  UTCATOMSWS.AND URZ, UR4 ;  /* 0x0000000400ff79e3 */ /* 0x0009e20008000000 */
[----:B--2---:R-:W-:Y:S01]  /*2e30*/  ISETP.EQ.U32.AND P0, PT, R0, UR5, PT ;  /* 0x0000000500007c0c */ /* 0x004fe2000bf02070 */
[----:B---3--:R-:W-:-:S12]  /*2e40*/  IMAD.U32 R0, RZ, RZ, UR7 ;  /* 0x00000007ff007e24 */ /* 0x008fd8000f8e00ff */
[----:B------:R4:W-:Y:S01]  /*2e50*/  @P0 ATOMS.AND RZ, [UR6], R0 ;  /* 0x00000000ffff098c */ /* 0x0009e2000a800006 */
[----:B------:R-:W-:Y:S05]  /*2e60*/  BRA `(.L_x_67) ;  /* 0x0000000000147947 */ /* 0x000fea0003800000 */
.L_x_69:
[----:B------:R-:W-:-:S07]  /*2e70*/  MOV R2, 0x2e90 ;  /* 0x00002e9000027802 */ /* 0x000fce0000000f00 */
[----:B-1----:R-:W-:Y:S05]  /*2e80*/  CALL.REL.NOINC `($__internal_0_$__cuda_sm10x_tcgen05_guardrail_trap_col_being_dealloced_not_returned_by_alloc) ;  /* 0x0000000000447944 */ /* 0x002fea0003c00000 */
[----:B------:R-:W-:Y:S05]  /*2e90*/  BRA `(.L_x_67) ;  /* 0x0000000000087947 */ /* 0x000fea0003800000 */
.L_x_68:
[----:B------:R-:W-:-:S07]  /*2ea0*/  MOV R2, 0x2ec0 ;  /* 0x00002ec000027802 */ /* 0x000fce0000000f00 */
[----:B-1----:R-:W-:Y:S05]  /*2eb0*/  CALL.REL.NOINC `($__internal_2_$__cuda_sm10x_tcgen05_guardrail_trap_unallocated_columns_being_dealloced) ;  /* 0x0000000000507944 */ /* 0x002fea0003c00000 */
.L_x_67:
[----:B------:R-:W-:Y:S01]  /*2ec0*/  NOP ;  /* 0x0000000000007918 */ /* 0x000fe20000000000 */
[----:B----4-:R-:W-:Y:S05]  /*2ed0*/  EXIT ;  /* 0x000000000000794d */ /* 0x010fea0003800000 */
.L_x_56:
[----:B------:R-:W2:Y:S02]  /*2ee0*/  SYNCS.PHASECHK.TRANS64.TRYWAIT P0, [UR10+0x18000], RZ ;  /* 0x018000ffff0075a7 */ /* 0x000ea4000800110a */
[----:B--2---:R-:W-:Y:S05]  /*2ef0*/  @!P0 BRA `(.L_x_56) ;  /* 0xfffffffc00f88947 */ /* 0x004fea000383ffff */
[----:B------:R-:W-:Y:S05]  /*2f00*/  BRA `(.L_x_70) ;  /* 0xffffffec00087947 */ /* 0x000fea000383ffff */
.L_x_58:
[----:B------:R-:W2:Y:S02]  /*2f10*/  SYNCS.PHASECHK.TRANS64.TRYWAIT P1, [UR10+0x18010], RZ ;  /* 0x018010ffff0075a7 */ /* 0x000ea4000802110a */
[----:B--2---:R-:W-:Y:S05]  /*2f20*/  @!P1 BRA `(.L_x_58) ;  /* 0xfffffffc00f89947 */ /* 0x004fea000383ffff */
[----:B------:R-:W-:Y:S05]  /*2f30*/  BRA `(.L_x_71) ;  /* 0xffffffec00f87947 */ /* 0x000fea000383ffff */
.L_x_59:
[----:B------:R-:W3:Y:S02]  /*2f40*/  SYNCS.PHASECHK.TRANS64.TRYWAIT P0, [UR42+0x18000], R3 ;  /* 0x01800003ff0075a7 */ /* 0x000ee4000800112a */
[----:B---3--:R-:W-:Y:S05]  /*2f50*/  @!P0 BRA `(.L_x_59) ;  /* 0xfffffffc00f88947 */ /* 0x008fea000383ffff */
[----:B------:R-:W-:Y:S05]  /*2f60*/  BRA `(.L_x_72) ;  /* 0xfffffff000847947 */ /* 0x000fea000383ffff */
.L_x_61:
[----:B------:R-:W3:Y:S02]  /*2f70*/  SYNCS.PHASECHK.TRANS64.TRYWAIT P0, [UR42+0x18010], R3 ;  /* 0x01801003ff0075a7 */ /* 0x000ee4000800112a */
[----:B---3--:R-:W-:Y:S05]  /*2f80*/  @!P0 BRA `(.L_x_61) ;  /* 0xfffffffc00f88947 */ /* 0x008fea000383ffff */
[----:B------:R-:W-:Y:S05]  /*2f90*/  BRA `(.L_x_73) ;  /* 0xfffffff4009c7947 */ /* 0x000fea000383ffff */
        .weak           $__internal_0_$__cuda_sm10x_tcgen05_guardrail_trap_col_being_dealloced_not_returned_by_alloc
        .type           $__internal_0_$__cuda_sm10x_tcgen05_guardrail_trap_col_being_dealloced_not_returned_by_alloc,@function
        .size           $__internal_0_$__cuda_sm10x_tcgen05_guardrail_trap_col_being_dealloced_not_returned_by_alloc,($__internal_1_$__cuda_sm10x_tcgen05_guardrail_trap_phase_invalid_during_alloc - $__internal_0_$__cuda_sm10x_tcgen05_guardrail_trap_col_being_dealloced_not_returned_by_alloc)
$__internal_0_$__cuda_sm10x_tcgen05_guardrail_trap_col_being_dealloced_not_returned_by_alloc:
[----:B------:R-:W-:Y:S05]  /*2fa0*/  BPT.TRAP 0x1 ;  /* 0x000000040000795c */ /* 0x000fea0000300000 */
[----:B------:R-:W-:-:S04]  /*2fb0*/  IMAD.MOV.U32 R3, RZ, RZ, 0x0 ;  /* 0x00000000ff037424 */ /* 0x000fc800078e00ff */
[----:B------:R-:W-:Y:S05]  /*2fc0*/  RET.REL.NODEC R2 `(gluon_tcgen05) ;  /* 0xffffffd0020c7950 */ /* 0x000fea0003c3ffff */
        .weak           $__internal_1_$__cuda_sm10x_tcgen05_guardrail_trap_phase_invalid_during_alloc
        .type           $__internal_1_$__cuda_sm10x_tcgen05_guardrail_trap_phase_invalid_during_alloc,@function
        .size           $__internal_1_$__cuda_sm10x_tcgen05_guardrail_trap_phase_invalid_during_alloc,($__internal_2_$__cuda_sm10x_tcgen05_guardrail_trap_unallocated_columns_being_dealloced - $__internal_1_$__cuda_sm10x_tcgen05_guardrail_trap_phase_invalid_during_alloc)
$__internal_1_$__cuda_sm10x_tcgen05_guardrail_trap_phase_invalid_during_alloc:
[----:B------:R-:W-:Y:S05]  /*2fd0*/  BPT.TRAP 0x1 ;  /* 0x000000040000795c */ /* 0x000fea0000300000 */
[----:B------:R-:W-:-:S04]  /*2fe0*/  IMAD.MOV.U32 R3, RZ, RZ, 0x0 ;  /* 0x00000000ff037424 */ /* 0x000fc800078e00ff */
[----:B------:R-:W-:Y:S05]  /*2ff0*/  RET.REL.NODEC R2 `(gluon_tcgen05) ;  /* 0xffffffd002007950 */ /* 0x000fea0003c3ffff */
        .weak           $__internal_2_$__cuda_sm10x_tcgen05_guardrail_trap_unallocated_columns_being_dealloced
        .type           $__internal_2_$__cuda_sm10x_tcgen05_guardrail_trap_unallocated_columns_being_dealloced,@function
        .size           $__internal_2_$__cuda_sm10x_tcgen05_guardrail_trap_unallocated_columns_being_dealloced,(.L_x_77 - $__internal_2_$__cuda_sm10x_tcgen05_guardrail_trap_unallocated_columns_being_dealloced)
$__internal_2_$__cuda_sm10x_tcgen05_guardrail_trap_unallocated_columns_being_dealloced:
[----:B------:R-:W-:Y:S05]  /*3000*/  BPT.TRAP 0x1 ;  /* 0x000000040000795c */ /* 0x000fea0000300000 */
[----:B------:R-:W-:-:S04]  /*3010*/  IMAD.MOV.U32 R3, RZ, RZ, 0x0 ;  /* 0x00000000ff037424 */ /* 0x000fc800078e00ff */
[----:B------:R-:W-:Y:S05]  /*3020*/  RET.REL.NODEC R2 `(gluon_tcgen05) ;  /* 0xffffffcc02f47950 */ /* 0x000fea0003c3ffff */
.L_x_74:
[----:B------:R-:W-:-:S00]  /*3030*/  BRA `(.L_x_74) ;  /* 0xfffffffc00fc7947 */ /* 0x000fc0000383ffff */
[----:B------:R-:W-:-:S00]  /*3040*/  NOP ;  /* 0x0000000000007918 */ /* 0x000fc00000000000 */
        /* <DEDUP_REMOVED lines=11> */
.L_x_77:


//--------------------- .nv.shared.gluon_tcgen05  --------------------------
	.section	.nv.shared.gluon_tcgen05,"aw",@nobits
	.sectionflags	@""
	.align	16
	.zero		1024


//--------------------- .nv.shared.reserved.0     --------------------------
	.section	.nv.shared.reserved.0,"aw",@nobits
	.align	8
	.weak		__nv_reservedSMEM_offset_0_alias
	.size		__nv_reservedSMEM_offset_0_alias, 0, 64
	.other		__nv_reservedSMEM_offset_0_alias,@"STO_CUDA_RESERVED_SHARED STV_DEFAULT"
__nv_reservedSMEM_offset_0_alias:
	.zero		0
.nv.shared.reserved.0:
	.zero		64
	.weak		__nv_reservedSMEM_allocation_phase
	.type		__nv_reservedSMEM_allocation_phase,@object
	.size		__nv_reservedSMEM_allocation_phase,(.L_0 - __nv_reservedSMEM_allocation_phase)
__nv_reservedSMEM_allocation_phase:
	.zero		1
.L_0:
	.zero		7
	.weak		__nv_reservedSMEM_devtool_atexit_pc
	.type		__nv_reservedSMEM_devtool_atexit_pc,@object
	.size		__nv_reservedSMEM_devtool_atexit_pc,(__nv_reservedSMEM_allocation_mask - __nv_reservedSMEM_devtool_atexit_pc)
__nv_reservedSMEM_devtool_atexit_pc:
	.zero		8
	.weak		__nv_reservedSMEM_allocation_mask
	.type		__nv_reservedSMEM_allocation_mask,@object
	.size		__nv_reservedSMEM_allocation_mask,(.L_2 - __nv_reservedSMEM_allocation_mask)
__nv_reservedSMEM_allocation_mask:
	.zero		4
.L_2:


//--------------------- .nv.constant0.gluon_tcgen05 --------------------------
	.section	.nv.constant0.gluon_tcgen05,"a",@progbits
	.sectionflags	@""
	.align	4
.nv.constant0.gluon_tcgen05:
	.zero		976


//--------------------- SYMBOLS --------------------------

	.type		.nv.reservedSmem.offset0,@object
	.size		.nv.reservedSmem.offset0,0x4
	.type		.nv.reservedSmem.cap,@object
	.size		.nv.reservedSmem.cap,0x4
